def matmul_kernel(
    a_ptr,
    b_ptr,
    c_ptr,
    M,
    N,
    K,
    stride_am,
    stride_ak,
    stride_bk,
    stride_bn,
    stride_cm,
    stride_cn,
    BLOCK_M: tl.constexpr,
    BLOCK_N: tl.constexpr,
    BLOCK_K: tl.constexpr,
    GROUP_M: tl.constexpr,
):
    pid = tl.program_id(axis=0)
    num_pid_m = tl.cdiv(M, BLOCK_M)
    num_pid_n = tl.cdiv(N, BLOCK_N)
    num_pid_in_group = GROUP_M * num_pid_n
    group_id = pid // num_pid_in_group
    first_pid_m = group_id * GROUP_M
    group_size_m = min(num_pid_m - first_pid_m, GROUP_M)
    pid_m = first_pid_m + ((pid % num_pid_in_group) % group_size_m)
    pid_n = (pid % num_pid_in_group) // group_size_m

    offs_am = (pid_m * BLOCK_M + tl.arange(0, BLOCK_M)) % M
    offs_bn = (pid_n * BLOCK_N + tl.arange(0, BLOCK_N)) % N
    offs_k = tl.arange(0, BLOCK_K)
    a_ptrs = a_ptr + offs_am[:, None] * stride_am + offs_k[None, :] * stride_ak
    b_ptrs = b_ptr + offs_k[:, None] * stride_bk + offs_bn[None, :] * stride_bn

    acc = tl.zeros((BLOCK_M, BLOCK_N), dtype=tl.float32)
    for kk in range(0, tl.cdiv(K, BLOCK_K)):
        a = tl.load(a_ptrs, mask=offs_k[None, :] < K - kk * BLOCK_K, other=0.0)
        b = tl.load(b_ptrs, mask=offs_k[:, None] < K - kk * BLOCK_K, other=0.0)
        acc = tl.dot(a, b, acc)
        a_ptrs += BLOCK_K * stride_ak
        b_ptrs += BLOCK_K * stride_bk

    c = acc.to(c_ptr.dtype.element_ty)
    offs_cm = pid_m * BLOCK_M + tl.arange(0, BLOCK_M)
    offs_cn = pid_n * BLOCK_N + tl.arange(0, BLOCK_N)
    c_ptrs = c_ptr + offs_cm[:, None] * stride_cm + offs_cn[None, :] * stride_cn
    mask = (offs_cm[:, None] < M) & (offs_cn[None, :] < N)
    tl.store(c_ptrs, c, mask=mask)

# config = {"BLOCK_K": 64, "BLOCK_M": 16, "BLOCK_N": 16, "GROUP_M": 8, "arch": "sm_90", "dtype": "fp16", "num_ctas": 1, "num_stages": 4, "num_warps": 4}
# arch = sm_90


// ===== COMPILED SASS (sm_90a) =====

	.target	sm_90a

	.elftype	@"ET_EXEC"


//--------------------- .note.nv.tkinfo           --------------------------
	.section	.note.nv.tkinfo,"",@"SHT_NOTE"
	.sectionflags	@"SHF_NOTE_NV_TKINFO"
	.tkinfo
        /*0018*/ 	.word	0x00000002
        /*0030*/ 	.string	""
        /*0030*/ 	.string	"ptxas"
        /*0030*/ 	.string	"Cuda compilation tools, release 13.0, V13.0.88"
        /*0030*/ 	.string	"Build cuda_13.0.r13.0/compiler.36424714_0"
        /*0030*/ 	.string	"-v  -suppress-debug-info  -lineinfo  -arch sm_90a "



//--------------------- .note.nv.cuinfo           --------------------------
	.section	.note.nv.cuinfo,"",@"SHT_NOTE"
	.sectionflags	@"SHF_NOTE_NV_CUINFO"
        /*0018*/ 	.short	0x0002
        /*001a*/ 	.short	0x005a
        /*001c*/ 	.short	0x0082
	.zero		2


//--------------------- .nv.info                  --------------------------
	.section	.nv.info,"",@"SHT_CUDA_INFO"
	.align	4


	//----- nvinfo : EIATTR_REGCOUNT
	.align		4
        /*0000*/ 	.byte	0x04, 0x2f
        /*0002*/ 	.short	(.L_1 - .L_0)
	.align		4
.L_0:
        /*0004*/ 	.word	index@(matmul_kernel)
        /*0008*/ 	.word	0x00000040


	//----- nvinfo : EIATTR_FRAME_SIZE
	.align		4
.L_1:
        /*000c*/ 	.byte	0x04, 0x11
        /*000e*/ 	.short	(.L_3 - .L_2)
	.align		4
.L_2:
        /*0010*/ 	.word	index@(matmul_kernel)
        /*0014*/ 	.word	0x00000000


	//----- nvinfo : EIATTR_MIN_STACK_SIZE
	.align		4
.L_3:
        /*0018*/ 	.byte	0x04, 0x12
        /*001a*/ 	.short	(.L_5 - .L_4)
	.align		4
.L_4:
        /*001c*/ 	.word	index@(matmul_kernel)
        /*0020*/ 	.word	0x00000000
.L_5:


//--------------------- .nv.compat                --------------------------
	.section	.nv.compat,"",@"SHT_CUDA_COMPAT_INFO"
	.align	4
        /*0000*/ 	.byte	0x02, 0x09, 0x01, 0x00, 0x02, 0x02, 0x01, 0x00, 0x02, 0x05, 0x05, 0x00, 0x03, 0x07, 0x01, 0x01
        /*0010*/ 	.byte	0x02, 0x03, 0x00, 0x00, 0x02, 0x06, 0x01, 0x00, 0x04, 0x0b, 0x08, 0x00, 0x00, 0x00, 0x00, 0x00
        /*0020*/ 	.byte	0x00, 0x00, 0x00, 0x00


//--------------------- .nv.info.matmul_kernel    --------------------------
	.section	.nv.info.matmul_kernel,"",@"SHT_CUDA_INFO"
	.sectionflags	@""
	.align	4


	//----- nvinfo : EIATTR_CUDA_API_VERSION
	.align		4
        /*0000*/ 	.byte	0x04, 0x37
        /*0002*/ 	.short	(.L_7 - .L_6)
.L_6:
        /*0004*/ 	.word	0x00000082


	//----- nvinfo : EIATTR_KPARAM_INFO
	.align		4
.L_7:
        /*0008*/ 	.byte	0x04, 0x17
        /*000a*/ 	.short	(.L_9 - .L_8)
.L_8:
        /*000c*/ 	.word	0x00000000
        /*0010*/ 	.short	0x000d
        /*0012*/ 	.short	0x0048
        /*0014*/ 	.byte	0x00, 0xf4, 0x21, 0x00


	//----- nvinfo : EIATTR_KPARAM_INFO
	.align		4
.L_9:
        /*0018*/ 	.byte	0x04, 0x17
        /*001a*/ 	.short	(.L_11 - .L_10)
.L_10:
        /*001c*/ 	.word	0x00000000
        /*0020*/ 	.short	0x000c
        /*0022*/ 	.short	0x0040
        /*0024*/ 	.byte	0x00, 0xf4, 0x21, 0x00


	//----- nvinfo : EIATTR_KPARAM_INFO
	.align		4
.L_11:
        /*0028*/ 	.byte	0x04, 0x17
        /*002a*/ 	.short	(.L_13 - .L_12)
.L_12:
        /*002c*/ 	.word	0x00000000
        /*0030*/ 	.short	0x000b
        /*0032*/ 	.short	0x0038
        /*0034*/ 	.byte	0x00, 0xf0, 0x11, 0x00


	//----- nvinfo : EIATTR_KPARAM_INFO
	.align		4
.L_13:
        /*0038*/ 	.byte	0x04, 0x17
        /*003a*/ 	.short	(.L_15 - .L_14)
.L_14:
        /*003c*/ 	.word	0x00000000
        /*0040*/ 	.short	0x000a
        /*0042*/ 	.short	0x0034
        /*0044*/ 	.byte	0x00, 0xf0, 0x11, 0x00


	//----- nvinfo : EIATTR_KPARAM_INFO
	.align		4
.L_15:
        /*0048*/ 	.byte	0x04, 0x17
        /*004a*/ 	.short	(.L_17 - .L_16)
.L_16:
        /*004c*/ 	.word	0x00000000
        /*0050*/ 	.short	0x0009
        /*0052*/ 	.short	0x0030
        /*0054*/ 	.byte	0x00, 0xf0, 0x11, 0x00


	//----- nvinfo : EIATTR_KPARAM_INFO
	.align		4
.L_17:
        /*0058*/ 	.byte	0x04, 0x17
        /*005a*/ 	.short	(.L_19 - .L_18)
.L_18:
        /*005c*/ 	.word	0x00000000
        /*0060*/ 	.short	0x0008
        /*0062*/ 	.short	0x002c
        /*0064*/ 	.byte	0x00, 0xf0, 0x11, 0x00


	//----- nvinfo : EIATTR_KPARAM_INFO
	.align		4
.L_19:
        /*0068*/ 	.byte	0x04, 0x17
        /*006a*/ 	.short	(.L_21 - .L_20)
.L_20:
        /*006c*/ 	.word	0x00000000
        /*0070*/ 	.short	0x0007
        /*0072*/ 	.short	0x0028
        /*0074*/ 	.byte	0x00, 0xf0, 0x11, 0x00


	//----- nvinfo : EIATTR_KPARAM_INFO
	.align		4
.L_21:
        /*0078*/ 	.byte	0x04, 0x17
        /*007a*/ 	.short	(.L_23 - .L_22)
.L_22:
        /*007c*/ 	.word	0x00000000
        /*0080*/ 	.short	0x0006
        /*0082*/ 	.short	0x0024
        /*0084*/ 	.byte	0x00, 0xf0, 0x11, 0x00


	//----- nvinfo : EIATTR_KPARAM_INFO
	.align		4
.L_23:
        /*0088*/ 	.byte	0x04, 0x17
        /*008a*/ 	.short	(.L_25 - .L_24)
.L_24:
        /*008c*/ 	.word	0x00000000
        /*0090*/ 	.short	0x0005
        /*0092*/ 	.short	0x0020
        /*0094*/ 	.byte	0x00, 0xf0, 0x11, 0x00


	//----- nvinfo : EIATTR_KPARAM_INFO
	.align		4
.L_25:
        /*0098*/ 	.byte	0x04, 0x17
        /*009a*/ 	.short	(.L_27 - .L_26)
.L_26:
        /*009c*/ 	.word	0x00000000
        /*00a0*/ 	.short	0x0004
        /*00a2*/ 	.short	0x001c
        /*00a4*/ 	.byte	0x00, 0xf0, 0x11, 0x00


	//----- nvinfo : EIATTR_KPARAM_INFO
	.align		4
.L_27:
        /*00a8*/ 	.byte	0x04, 0x17
        /*00aa*/ 	.short	(.L_29 - .L_28)
.L_28:
        /*00ac*/ 	.word	0x00000000
        /*00b0*/ 	.short	0x0003
        /*00b2*/ 	.short	0x0018
        /*00b4*/ 	.byte	0x00, 0xf0, 0x11, 0x00


	//----- nvinfo : EIATTR_KPARAM_INFO
	.align		4
.L_29:
        /*00b8*/ 	.byte	0x04, 0x17
        /*00ba*/ 	.short	(.L_31 - .L_30)
.L_30:
        /*00bc*/ 	.word	0x00000000
        /*00c0*/ 	.short	0x0002
        /*00c2*/ 	.short	0x0010
        /*00c4*/ 	.byte	0x00, 0xf4, 0x21, 0x00


	//----- nvinfo : EIATTR_KPARAM_INFO
	.align		4
.L_31:
        /*00c8*/ 	.byte	0x04, 0x17
        /*00ca*/ 	.short	(.L_33 - .L_32)
.L_32:
        /*00cc*/ 	.word	0x00000000
        /*00d0*/ 	.short	0x0001
        /*00d2*/ 	.short	0x0008
        /*00d4*/ 	.byte	0x00, 0xf4, 0x21, 0x00


	//----- nvinfo : EIATTR_KPARAM_INFO
	.align		4
.L_33:
        /*00d8*/ 	.byte	0x04, 0x17
        /*00da*/ 	.short	(.L_35 - .L_34)
.L_34:
        /*00dc*/ 	.word	0x00000000
        /*00e0*/ 	.short	0x0000
        /*00e2*/ 	.short	0x0000
        /*00e4*/ 	.byte	0x00, 0xf4, 0x21, 0x00


	//----- nvinfo : EIATTR_SPARSE_MMA_MASK
	.align		4
.L_35:
        /*00e8*/ 	.byte	0x03, 0x50
        /*00ea*/ 	.short	0x0000


	//----- nvinfo : EIATTR_MAXREG_COUNT
	.align		4
        /*00ec*/ 	.byte	0x03, 0x1b
        /*00ee*/ 	.short	0x00ff


	//----- nvinfo : EIATTR_NUM_BARRIERS
	.align		4
        /*00f0*/ 	.byte	0x02, 0x4c
        /*00f2*/ 	.byte	0x01
	.zero		1


	//----- nvinfo : EIATTR_MERCURY_ISA_VERSION
	.align		4
        /*00f4*/ 	.byte	0x03, 0x5f
        /*00f6*/ 	.short	0x0101


	//----- nvinfo : EIATTR_EXIT_INSTR_OFFSETS
	.align		4
        /*00f8*/ 	.byte	0x04, 0x1c
        /*00fa*/ 	.short	(.L_37 - .L_36)


	//   ....[0]....
.L_36:
        /*00fc*/ 	.word	0x00001db0


	//   ....[1]....
        /*0100*/ 	.word	0x00001de0


	//----- nvinfo : EIATTR_REQNTID
	.align		4
.L_37:
        /*0104*/ 	.byte	0x04, 0x10
        /*0106*/ 	.short	(.L_39 - .L_38)
.L_38:
        /*0108*/ 	.word	0x00000080
        /*010c*/ 	.word	0x00000001
        /*0110*/ 	.word	0x00000001


	//----- nvinfo : EIATTR_CBANK_PARAM_SIZE
	.align		4
.L_39:
        /*0114*/ 	.byte	0x03, 0x19
        /*0116*/ 	.short	0x0050


	//----- nvinfo : EIATTR_PARAM_CBANK
	.align		4
        /*0118*/ 	.byte	0x04, 0x0a
        /*011a*/ 	.short	(.L_41 - .L_40)
	.align		4
.L_40:
        /*011c*/ 	.word	index@(.nv.constant0.matmul_kernel)
        /*0120*/ 	.short	0x0210
        /*0122*/ 	.short	0x0050


	//----- nvinfo : EIATTR_SW_WAR
	.align		4
.L_41:
        /*0124*/ 	.byte	0x04, 0x36
        /*0126*/ 	.short	(.L_43 - .L_42)
.L_42:
        /*0128*/ 	.word	0x00000008
.L_43:


//--------------------- .nv.callgraph             --------------------------
	.section	.nv.callgraph,"",@"SHT_CUDA_CALLGRAPH"
	.align	4
	.sectionentsize	8
	.align		4
        /*0000*/ 	.word	0x00000000
	.align		4
        /*0004*/ 	.word	0xffffffff
	.align		4
        /*0008*/ 	.word	0x00000000
	.align		4
        /*000c*/ 	.word	0xfffffffe
	.align		4
        /*0010*/ 	.word	0x00000000
	.align		4
        /*0014*/ 	.word	0xfffffffd
	.align		4
        /*0018*/ 	.word	0x00000000
	.align		4
        /*001c*/ 	.word	0xfffffffc


//--------------------- .text.matmul_kernel       --------------------------
	.section	.text.matmul_kernel,"ax",@progbits
	.align	128
        .global         matmul_kernel
        .type           matmul_kernel,@function
        .size           matmul_kernel,(.L_x_3 - matmul_kernel)
        .other          matmul_kernel,@"STO_CUDA_ENTRY STV_DEFAULT"
matmul_kernel:
.text.matmul_kernel:
[----:B------:R-:W-:Y:S08]  /*0000*/  LDC R1, c[0x0][0x28] ;  /* 0x00000a00ff017b82 */ /* 0x000ff00000000800 */
[----:B------:R-:W0:Y:S01]  /*0010*/  LDC.64 R12, c[0x0][0x228] ;  /* 0x00008a00ff0c7b82 */ /* 0x000e220000000a00 */
[----:B------:R-:W1:Y:S01]  /*0020*/  S2R R5, SR_CTAID.X ;  /* 0x0000000000057919 */ /* 0x000e620000002500 */
[----:B------:R-:W-:Y:S01]  /*0030*/  UMOV UR4, 0x400 ;  /* 0x0000040000047882 */ /* 0x000fe20000000000 */
[----:B------:R-:W-:-:S05]  /*0040*/  ULDC.64 UR6, c[0x0][0x208] ;  /* 0x0000820000067ab9 */ /* 0x000fca0000000a00 */
[----:B------:R-:W2:Y:S08]  /*0050*/  LDC R38, c[0x0][0x230] ;  /* 0x00008c00ff267b82 */ /* 0x000eb00000000800 */
[----:B------:R-:W3:Y:S01]  /*0060*/  S2UR UR5, SR_CgaCtaId ;  /* 0x00000000000579c3 */ /* 0x000ee20000008800 */
[----:B0-----:R-:W-:-:S05]  /*0070*/  VIADD R0, R13, 0xf ;  /* 0x0000000f0d007836 */ /* 0x001fca0000000000 */
[----:B------:R-:W-:Y:S01]  /*0080*/  SHF.R.S32.HI R3, RZ, 0x1f, R0 ;  /* 0x0000001fff037819 */ /* 0x000fe20000011400 */
[----:B--2---:R-:W-:-:S03]  /*0090*/  VIADD R38, R38, 0x3f ;  /* 0x0000003f26267836 */ /* 0x004fc60000000000 */
[----:B------:R-:W-:Y:S02]  /*00a0*/  LEA.HI R3, R3, R0, RZ, 0x4 ;  /* 0x0000000003037211 */ /* 0x000fe400078f20ff */
[----:B-1----:R-:W-:Y:S02]  /*00b0*/  IABS R8, R5 ;  /* 0x0000000500087213 */ /* 0x002fe40000000000 */
[----:B------:R-:W-:Y:S01]  /*00c0*/  SHF.R.S32.HI R3, RZ, 0x4, R3 ;  /* 0x00000004ff037819 */ /* 0x000fe20000011403 */
[----:B---3--:R-:W-:-:S04]  /*00d0*/  ULEA UR4, UR5, UR4, 0x18 ;  /* 0x0000000405047291 */ /* 0x008fc8000f8ec03f */
[----:B------:R-:W-:-:S05]  /*00e0*/  IMAD.SHL.U32 R4, R3, 0x8, RZ ;  /* 0x0000000803047824 */ /* 0x000fca00078e00ff */
[-C--:B------:R-:W-:Y:S02]  /*00f0*/  IABS R7, R4.reuse ;  /* 0x0000000400077213 */ /* 0x080fe40000000000 */
[----:B------:R-:W-:Y:S02]  /*0100*/  IABS R10, R4 ;  /* 0x00000004000a7213 */ /* 0x000fe40000000000 */
[----:B------:R-:W0:Y:S08]  /*0110*/  I2F.RP R0, R7 ;  /* 0x0000000700007306 */ /* 0x000e300000209400 */
[----:B0-----:R-:W0:Y:S02]  /*0120*/  MUFU.RCP R0, R0 ;  /* 0x0000000000007308 */ /* 0x001e240000001000 */
[----:B0-----:R-:W-:-:S02]  /*0130*/  VIADD R2, R0, 0xffffffe ;  /* 0x0ffffffe00027836 */ /* 0x001fc40000000000 */
[----:B------:R-:W-:-:S04]  /*0140*/  IMAD.MOV R0, RZ, RZ, -R10 ;  /* 0x000000ffff007224 */ /* 0x000fc800078e0a0a */
[----:B------:R0:W1:Y:S02]  /*0150*/  F2I.FTZ.U32.TRUNC.NTZ R3, R2 ;  /* 0x0000000200037305 */ /* 0x000064000021f000 */
[----:B0-----:R-:W-:Y:S02]  /*0160*/  IMAD.MOV.U32 R2, RZ, RZ, RZ ;  /* 0x000000ffff027224 */ /* 0x001fe400078e00ff */
[----:B-1----:R-:W-:-:S04]  /*0170*/  IMAD.MOV R6, RZ, RZ, -R3 ;  /* 0x000000ffff067224 */ /* 0x002fc800078e0a03 */
[----:B------:R-:W-:Y:S02]  /*0180*/  IMAD R9, R6, R7, RZ ;  /* 0x0000000706097224 */ /* 0x000fe400078e02ff */
[----:B------:R-:W-:Y:S02]  /*0190*/  IMAD.MOV.U32 R6, RZ, RZ, R8 ;  /* 0x000000ffff067224 */ /* 0x000fe400078e0008 */
[----:B------:R-:W-:-:S06]  /*01a0*/  IMAD.HI.U32 R3, R3, R9, R2 ;  /* 0x0000000903037227 */ /* 0x000fcc00078e0002 */
[----:B------:R-:W-:-:S04]  /*01b0*/  IMAD.HI.U32 R3, R3, R6, RZ ;  /* 0x0000000603037227 */ /* 0x000fc800078e00ff */
[----:B------:R-:W-:-:S05]  /*01c0*/  IMAD R0, R3, R0, R6 ;  /* 0x0000000003007224 */ /* 0x000fca00078e0206 */
[----:B------:R-:W-:-:S13]  /*01d0*/  ISETP.GT.U32.AND P1, PT, R7, R0, PT ;  /* 0x000000000700720c */ /* 0x000fda0003f24070 */
[----:B------:R-:W-:Y:S02]  /*01e0*/  @!P1 IMAD.IADD R0, R0, 0x1, -R7 ;  /* 0x0000000100009824 */ /* 0x000fe400078e0a07 */
[----:B------:R-:W-:Y:S01]  /*01f0*/  @!P1 VIADD R3, R3, 0x1 ;  /* 0x0000000103039836 */ /* 0x000fe20000000000 */
[----:B------:R-:W-:Y:S02]  /*0200*/  ISETP.NE.AND P1, PT, R4, RZ, PT ;  /* 0x000000ff0400720c */ /* 0x000fe40003f25270 */
[----:B------:R-:W-:Y:S02]  /*0210*/  ISETP.GE.U32.AND P0, PT, R0, R7, PT ;  /* 0x000000070000720c */ /* 0x000fe40003f06070 */
[----:B------:R-:W-:-:S04]  /*0220*/  LOP3.LUT R0, R5, R4, RZ, 0x3c, !PT ;  /* 0x0000000405007212 */ /* 0x000fc800078e3cff */
[----:B------:R-:W-:Y:S01]  /*0230*/  ISETP.GE.AND P2, PT, R0, RZ, PT ;  /* 0x000000ff0000720c */ /* 0x000fe20003f46270 */
[----:B------:R-:W-:-:S06]  /*0240*/  VIADD R0, R12, 0xf ;  /* 0x0000000f0c007836 */ /* 0x000fcc0000000000 */
[----:B------:R-:W-:-:S04]  /*0250*/  @P0 VIADD R3, R3, 0x1 ;  /* 0x0000000103030836 */ /* 0x000fc80000000000 */
[----:B------:R-:W-:Y:S01]  /*0260*/  IMAD.MOV.U32 R2, RZ, RZ, R3 ;  /* 0x000000ffff027224 */ /* 0x000fe200078e0003 */
[----:B------:R-:W-:-:S03]  /*0270*/  SHF.R.S32.HI R3, RZ, 0x1f, R0 ;  /* 0x0000001fff037819 */ /* 0x000fc60000011400 */
[----:B------:R-:W-:Y:S01]  /*0280*/  @!P2 IMAD.MOV R2, RZ, RZ, -R2 ;  /* 0x000000ffff02a224 */ /* 0x000fe200078e0a02 */
[----:B------:R-:W-:Y:S02]  /*0290*/  @!P1 LOP3.LUT R2, RZ, R4, RZ, 0x33, !PT ;  /* 0x00000004ff029212 */ /* 0x000fe400078e33ff */
[----:B------:R-:W-:-:S03]  /*02a0*/  LEA.HI R3, R3, R0, RZ, 0x4 ;  /* 0x0000000003037211 */ /* 0x000fc600078f20ff */
[----:B------:R-:W-:Y:S02]  /*02b0*/  IMAD.SHL.U32 R6, R2, 0x8, RZ ;  /* 0x0000000802067824 */ /* 0x000fe400078e00ff */
[----:B------:R-:W-:-:S03]  /*02c0*/  IMAD.MOV R2, RZ, RZ, -R2 ;  /* 0x000000ffff027224 */ /* 0x000fc600078e0a02 */
[----:B------:R-:W-:Y:S01]  /*02d0*/  LEA.HI.SX32 R3, R3, -R6, 0x1c ;  /* 0x8000000603037211 */ /* 0x000fe200078fe2ff */
[----:B------:R-:W-:-:S03]  /*02e0*/  IMAD R4, R4, R2, R5 ;  /* 0x0000000204047224 */ /* 0x000fc600078e0205 */
[----:B------:R-:W-:Y:S02]  /*02f0*/  VIMNMX R11, R3, 0x8, PT ;  /* 0x00000008030b7848 */ /* 0x000fe40003fe0100 */
[----:B------:R-:W-:Y:S02]  /*0300*/  IABS R9, R4 ;  /* 0x0000000400097213 */ /* 0x000fe40000000000 */
[----:B------:R-:W-:-:S04]  /*0310*/  IABS R7, R11 ;  /* 0x0000000b00077213 */ /* 0x000fc80000000000 */
[----:B------:R-:W0:Y:S08]  /*0320*/  I2F.RP R0, R7 ;  /* 0x0000000700007306 */ /* 0x000e300000209400 */
[----:B0-----:R-:W0:Y:S02]  /*0330*/  MUFU.RCP R0, R0 ;  /* 0x0000000000007308 */ /* 0x001e240000001000 */
[----:B0-----:R-:W-:-:S06]  /*0340*/  VIADD R3, R0, 0xffffffe ;  /* 0x0ffffffe00037836 */ /* 0x001fcc0000000000 */
[----:B------:R-:W0:Y:S02]  /*0350*/  F2I.FTZ.U32.TRUNC.NTZ R3, R3 ;  /* 0x0000000300037305 */ /* 0x000e24000021f000 */
[----:B0-----:R-:W-:-:S04]  /*0360*/  IMAD.MOV R8, RZ, RZ, -R3 ;  /* 0x000000ffff087224 */ /* 0x001fc800078e0a03 */
[----:B------:R-:W-:Y:S01]  /*0370*/  IMAD.MOV.U32 R2, RZ, RZ, R8 ;  /* 0x000000ffff027224 */ /* 0x000fe200078e0008 */
[----:B------:R-:W-:-:S03]  /*0380*/  IABS R8, R11 ;  /* 0x0000000b00087213 */ /* 0x000fc60000000000 */
[----:B------:R-:W-:Y:S02]  /*0390*/  IMAD R5, R2, R7, RZ ;  /* 0x0000000702057224 */ /* 0x000fe400078e02ff */
[----:B------:R-:W-:-:S04]  /*03a0*/  IMAD.MOV.U32 R2, RZ, RZ, RZ ;  /* 0x000000ffff027224 */ /* 0x000fc800078e00ff */
[----:B------:R-:W-:-:S04]  /*03b0*/  IMAD.HI.U32 R2, R3, R5, R2 ;  /* 0x0000000503027227 */ /* 0x000fc800078e0002 */
[----:B------:R-:W-:Y:S02]  /*03c0*/  IMAD.MOV R3, RZ, RZ, -R8 ;  /* 0x000000ffff037224 */ /* 0x000fe400078e0a08 */
        /* <DEDUP_REMOVED lines=8> */
[----:B------:R-:W-:Y:S02]  /*0450*/  ISETP.GE.AND P2, PT, R2, RZ, PT ;  /* 0x000000ff0200720c */ /* 0x000fe40003f46270 */
[----:B------:R-:W0:Y:S05]  /*0460*/  S2R R2, SR_TID.X ;  /* 0x0000000000027919 */ /* 0x000e2a0000002100 */
[----:B------:R-:W-:Y:S01]  /*0470*/  @P0 VIADD R0, R0, 0x1 ;  /* 0x0000000100000836 */ /* 0x000fe20000000000 */
[----:B------:R-:W-:-:S03]  /*0480*/  ISETP.GT.AND P0, PT, R38, 0x3f, PT ;  /* 0x0000003f2600780c */ /* 0x000fc60003f04270 */
[----:B------:R-:W-:-:S04]  /*0490*/  IMAD.MOV.U32 R30, RZ, RZ, R0 ;  /* 0x000000ffff1e7224 */ /* 0x000fc800078e0000 */
[----:B------:R-:W-:Y:S01]  /*04a0*/  @!P2 IMAD.MOV R30, RZ, RZ, -R30 ;  /* 0x000000ffff1ea224 */ /* 0x000fe200078e0a1e */
[----:B------:R-:W-:-:S05]  /*04b0*/  @!P1 LOP3.LUT R30, RZ, R11, RZ, 0x33, !PT ;  /* 0x0000000bff1e9212 */ /* 0x000fca00078e33ff */
[----:B------:R-:W-:Y:S01]  /*04c0*/  IMAD.MOV R0, RZ, RZ, -R30 ;  /* 0x000000ffff007224 */ /* 0x000fe200078e0a1e */
[----:B------:R-:W-:Y:S01]  /*04d0*/  @!P0 PRMT R3, RZ, 0x7610, R3 ;  /* 0x00007610ff038816 */ /* 0x000fe20000000003 */
[----:B------:R-:W-:Y:S01]  /*04e0*/  IMAD.SHL.U32 R30, R30, 0x10, RZ ;  /* 0x000000101e1e7824 */ /* 0x000fe200078e00ff */
[----:B------:R-:W-:Y:S01]  /*04f0*/  @!P0 PRMT R14, RZ, 0x7610, R14 ;  /* 0x00007610ff0e8816 */ /* 0x000fe2000000000e */
[----:B------:R-:W-:Y:S01]  /*0500*/  IMAD R0, R11, R0, R4 ;  /* 0x000000000b007224 */ /* 0x000fe200078e0204 */
[----:B------:R-:W-:Y:S02]  /*0510*/  @!P0 PRMT R3, R3, 0x5410, RZ ;  /* 0x0000541003038816 */ /* 0x000fe400000000ff */
[----:B------:R-:W-:Y:S01]  /*0520*/  @!P0 PRMT R14, R14, 0x5410, RZ ;  /* 0x000054100e0e8816 */ /* 0x000fe200000000ff */
[----:B------:R-:W-:Y:S01]  /*0530*/  IMAD.IADD R0, R6, 0x1, R0 ;  /* 0x0000000106007824 */ /* 0x000fe200078e0200 */
[C---:B0-----:R-:W-:Y:S01]  /*0540*/  LOP3.LUT R33, R2.reuse, 0xf, RZ, 0xc0, !PT ;  /* 0x0000000f02217812 */ /* 0x041fe200078ec0ff */
[C---:B------:R-:W-:Y:S01]  /*0550*/  @!P0 IMAD.SHL.U32 R31, R2.reuse, 0x20, RZ ;  /* 0x00000020021f8824 */ /* 0x040fe200078e00ff */
[----:B------:R-:W-:Y:S01]  /*0560*/  SHF.R.U32.HI R8, RZ, 0x4, R2 ;  /* 0x00000004ff087819 */ /* 0x000fe20000011602 */
[----:B------:R-:W-:-:S02]  /*0570*/  @!P0 IMAD.SHL.U32 R32, R2, 0x10, RZ ;  /* 0x0000001002208824 */ /* 0x000fc400078e00ff */
[----:B------:R-:W-:Y:S01]  /*0580*/  IMAD R33, R0, 0x10, R33 ;  /* 0x0000001000217824 */ /* 0x000fe200078e0221 */
[----:B------:R-:W-:Y:S02]  /*0590*/  SHF.R.U32.HI R0, RZ, 0x4, R2 ;  /* 0x00000004ff007819 */ /* 0x000fe40000011602 */
[----:B------:R-:W-:Y:S02]  /*05a0*/  SGXT.U32 R8, R8, 0x3 ;  /* 0x000000030808781a */ /* 0x000fe40000000000 */
[----:B------:R-:W-:Y:S01]  /*05b0*/  @!P0 LOP3.LUT R31, R31, 0x60, RZ, 0xc0, !PT ;  /* 0x000000601f1f8812 */ /* 0x000fe200078ec0ff */
[----:B------:R-:W-:Y:S06]  /*05c0*/  @!P0 BRA `(.L_x_0) ;  /* 0x0000001400448947 */ /* 0x000fec0003800000 */
[----:B------:R-:W-:Y:S01]  /*05d0*/  IABS R3, R13 ;  /* 0x0000000d00037213 */ /* 0x000fe20000000000 */
[C---:B------:R-:W-:Y:S01]  /*05e0*/  IMAD.SHL.U32 R31, R2.reuse, 0x20, RZ ;  /* 0x00000020021f7824 */ /* 0x040fe200078e00ff */
[----:B------:R-:W-:Y:S01]  /*05f0*/  IABS R4, R12 ;  /* 0x0000000c00047213 */ /* 0x000fe20000000000 */
[----:B------:R-:W-:Y:S01]  /*0600*/  ULDC UR5, c[0x0][0x234] ;  /* 0x00008d0000057ab9 */ /* 0x000fe20000000800 */
[----:B------:R-:W0:Y:S01]  /*0610*/  I2F.RP R9, R3 ;  /* 0x0000000300097306 */ /* 0x000e220000209400 */
[----:B------:R-:W-:Y:S01]  /*0620*/  SHF.R.S32.HI R5, RZ, 0x1f, R38 ;  /* 0x0000001fff057819 */ /* 0x000fe20000011426 */
[----:B------:R-:W-:Y:S01]  /*0630*/  ULDC.64 UR8, c[0x0][0x210] ;  /* 0x0000840000087ab9 */ /* 0x000fe20000000a00 */
[----:B------:R-:W-:Y:S01]  /*0640*/  IABS R17, R33 ;  /* 0x0000002100117213 */ /* 0x000fe20000000000 */
[----:B------:R-:W1:Y:S01]  /*0650*/  LDC R34, c[0x0][0x23c] ;  /* 0x00008f00ff227b82 */ /* 0x000e620000000800 */
[----:B------:R-:W-:Y:S01]  /*0660*/  LEA.HI R38, R5, R38, RZ, 0x6 ;  /* 0x0000002605267211 */ /* 0x000fe200078f30ff */
[C---:B------:R-:W-:Y:S01]  /*0670*/  IMAD.SHL.U32 R32, R2.reuse, 0x10, RZ ;  /* 0x0000001002207824 */ /* 0x040fe200078e00ff */
[----:B------:R-:W-:Y:S01]  /*0680*/  LOP3.LUT R39, R2, 0x3f, RZ, 0xc0, !PT ;  /* 0x0000003f02277812 */ /* 0x000fe200078ec0ff */
[----:B------:R-:W2:Y:S01]  /*0690*/  I2F.RP R14, R4 ;  /* 0x00000004000e7306 */ /* 0x000ea20000209400 */
[----:B------:R-:W-:-:S02]  /*06a0*/  SHF.R.S32.HI R29, RZ, 0x6, R2 ;  /* 0x00000006ff1d7819 */ /* 0x000fc40000011402 */
[----:B------:R-:W-:Y:S02]  /*06b0*/  ISETP.GE.AND P5, PT, R33, RZ, PT ;  /* 0x000000ff2100720c */ /* 0x000fe40003fa6270 */
[----:B------:R-:W-:Y:S02]  /*06c0*/  SGXT R29, R29, 0x1 ;  /* 0x000000011d1d781a */ /* 0x000fe40000000200 */
[----:B------:R-:W-:Y:S01]  /*06d0*/  ISETP.NE.AND P6, PT, R12, RZ, PT ;  /* 0x000000ff0c00720c */ /* 0x000fe20003fc5270 */
[----:B0-----:R-:W0:Y:S01]  /*06e0*/  MUFU.RCP R9, R9 ;  /* 0x0000000900097308 */ /* 0x001e220000001000 */
[----:B------:R-:W-:-:S07]  /*06f0*/  SHF.R.S32.HI R38, RZ, 0x6, R38 ;  /* 0x00000006ff267819 */ /* 0x000fce0000011426 */
[----:B--2---:R-:W2:Y:S01]  /*0700*/  MUFU.RCP R14, R14 ;  /* 0x0000000e000e7308 */ /* 0x004ea20000001000 */
[----:B0-----:R-:W-:-:S07]  /*0710*/  VIADD R6, R9, 0xffffffe ;  /* 0x0ffffffe09067836 */ /* 0x001fce0000000000 */
[----:B------:R0:W3:Y:S01]  /*0720*/  F2I.FTZ.U32.TRUNC.NTZ R7, R6 ;  /* 0x0000000600077305 */ /* 0x0000e2000021f000 */
[----:B--2---:R-:W-:Y:S01]  /*0730*/  VIADD R10, R14, 0xffffffe ;  /* 0x0ffffffe0e0a7836 */ /* 0x004fe20000000000 */
[----:B------:R-:W-:-:S06]  /*0740*/  SHF.R.U32.HI R14, RZ, 0x6, R2 ;  /* 0x00000006ff0e7819 */ /* 0x000fcc0000011602 */
[----:B------:R2:W4:Y:S01]  /*0750*/  F2I.FTZ.U32.TRUNC.NTZ R11, R10 ;  /* 0x0000000a000b7305 */ /* 0x000522000021f000 */
[----:B0-----:R-:W-:Y:S02]  /*0760*/  IMAD.MOV.U32 R6, RZ, RZ, RZ ;  /* 0x000000ffff067224 */ /* 0x001fe400078e00ff */
[----:B---3--:R-:W-:Y:S02]  /*0770*/  IMAD.MOV R16, RZ, RZ, -R7 ;  /* 0x000000ffff107224 */ /* 0x008fe400078e0a07 */
[----:B--2---:R-:W-:Y:S02]  /*0780*/  IMAD.MOV.U32 R10, RZ, RZ, RZ ;  /* 0x000000ffff0a7224 */ /* 0x004fe400078e00ff */
[----:B------:R-:W-:Y:S02]  /*0790*/  IMAD R5, R16, R3, RZ ;  /* 0x0000000310057224 */ /* 0x000fe400078e02ff */
[----:B----4-:R-:W-:Y:S02]  /*07a0*/  IMAD.MOV R15, RZ, RZ, -R11 ;  /* 0x000000ffff0f7224 */ /* 0x010fe400078e0a0b */
[----:B------:R-:W-:Y:S01]  /*07b0*/  IMAD.HI.U32 R6, R7, R5, R6 ;  /* 0x0000000507067227 */ /* 0x000fe200078e0006 */
[----:B------:R-:W-:-:S02]  /*07c0*/  SGXT.U32 R7, R14, 0x1 ;  /* 0x000000010e07781a */ /* 0x000fc40000000000 */
[----:B------:R-:W-:Y:S01]  /*07d0*/  LOP3.LUT R14, R31, 0x400, RZ, 0xc0, !PT ;  /* 0x000004001f0e7812 */ /* 0x000fe200078ec0ff */
[----:B------:R-:W-:Y:S01]  /*07e0*/  IMAD R9, R15, R4, RZ ;  /* 0x000000040f097224 */ /* 0x000fe200078e02ff */
[----:B------:R-:W-:Y:S01]  /*07f0*/  LOP3.LUT R7, R30, R7, RZ, 0xfc, !PT ;  /* 0x000000071e077212 */ /* 0x000fe200078efcff */
[C---:B------:R-:W-:Y:S02]  /*0800*/  IMAD.SHL.U32 R5, R2.reuse, 0x2, RZ ;  /* 0x0000000202057824 */ /* 0x040fe400078e00ff */
[----:B------:R-:W-:Y:S01]  /*0810*/  IMAD.HI.U32 R10, R11, R9, R10 ;  /* 0x000000090b0a7227 */ /* 0x000fe200078e000a */
[----:B------:R-:W-:Y:S02]  /*0820*/  LOP3.LUT R9, R2, 0x7, RZ, 0xc0, !PT ;  /* 0x0000000702097812 */ /* 0x000fe400078ec0ff */
[C---:B------:R-:W-:Y:S02]  /*0830*/  LOP3.LUT R19, R7.reuse, 0xe, RZ, 0xfc, !PT ;  /* 0x0000000e07137812 */ /* 0x040fe400078efcff */
[----:B------:R-:W-:Y:S01]  /*0840*/  LOP3.LUT R23, R7, 0xc, RZ, 0xfc, !PT ;  /* 0x0000000c07177812 */ /* 0x000fe200078efcff */
[----:B------:R-:W-:Y:S01]  /*0850*/  IMAD R28, R9, 0x80, R14 ;  /* 0x00000080091c7824 */ /* 0x000fe200078e020e */
[----:B------:R-:W-:Y:S01]  /*0860*/  IABS R15, R19 ;  /* 0x00000013000f7213 */ /* 0x000fe20000000000 */
[----:B------:R-:W-:Y:S01]  /*0870*/  IMAD.HI.U32 R10, R10, R17, RZ ;  /* 0x000000110a0a7227 */ /* 0x000fe200078e00ff */
[----:B------:R-:W-:-:S02]  /*0880*/  LOP3.LUT R26, R7, 0xa, RZ, 0xfc, !PT ;  /* 0x0000000a071a7812 */ /* 0x000fc400078efcff */
[----:B------:R-:W-:Y:S01]  /*0890*/  LOP3.LUT R21, R7, 0x6, RZ, 0xfc, !PT ;  /* 0x0000000607157812 */ /* 0x000fe200078efcff */
[----:B------:R-:W-:Y:S01]  /*08a0*/  IMAD.SHL.U32 R14, R39, 0x2, RZ ;  /* 0x00000002270e7824 */ /* 0x000fe200078e00ff */
[----:B------:R-:W-:Y:S01]  /*08b0*/  LOP3.LUT R25, R7, 0x8, RZ, 0xfc, !PT ;  /* 0x0000000807197812 */ /* 0x000fe200078efcff */
[----:B------:R-:W-:Y:S01]  /*08c0*/  IMAD.MOV R10, RZ, RZ, -R10 ;  /* 0x000000ffff0a7224 */ /* 0x000fe200078e0a0a */
[----:B------:R-:W-:Y:S01]  /*08d0*/  IABS R20, R21 ;  /* 0x0000001500147213 */ /* 0x000fe20000000000 */
[----:B------:R-:W-:Y:S01]  /*08e0*/  IMAD.SHL.U32 R16, R9, 0x10, RZ ;  /* 0x0000001009107824 */ /* 0x000fe200078e00ff */
[----:B------:R-:W-:Y:S01]  /*08f0*/  LOP3.LUT R29, R14, 0x90, R29, 0x78, !PT ;  /* 0x000000900e1d7812 */ /* 0x000fe200078e781d */
[----:B------:R-:W-:Y:S01]  /*0900*/  IMAD.HI.U32 R9, R6, R15, RZ ;  /* 0x0000000f06097227 */ /* 0x000fe200078e00ff */
[----:B------:R-:W-:Y:S02]  /*0910*/  IABS R14, R23 ;  /* 0x00000017000e7213 */ /* 0x000fe40000000000 */
[----:B------:R-:W-:Y:S01]  /*0920*/  LOP3.LUT R11, R16, 0x30, R5, 0x78, !PT ;  /* 0x00000030100b7812 */ /* 0x000fe200078e7805 */
[----:B------:R-:W-:Y:S01]  /*0930*/  IMAD R17, R4, R10, R17 ;  /* 0x0000000a04117224 */ /* 0x000fe200078e0211 */
[----:B------:R-:W-:Y:S01]  /*0940*/  IABS R16, R26 ;  /* 0x0000001a00107213 */ /* 0x000fe20000000000 */
[----:B------:R-:W-:Y:S01]  /*0950*/  IMAD.MOV R10, RZ, RZ, -R9 ;  /* 0x000000ffff0a7224 */ /* 0x000fe200078e0a09 */
[----:B------:R-:W-:Y:S01]  /*0960*/  IABS R18, R25 ;  /* 0x0000001900127213 */ /* 0x000fe20000000000 */
[----:B------:R-:W-:Y:S01]  /*0970*/  IMAD.HI.U32 R9, R6, R14, RZ ;  /* 0x0000000e06097227 */ /* 0x000fe200078e00ff */
[----:B------:R-:W-:-:S02]  /*0980*/  ISETP.GT.U32.AND P0, PT, R4, R17, PT ;  /* 0x000000110400720c */ /* 0x000fc40003f04070 */
[----:B------:R-:W-:Y:S01]  /*0990*/  LOP3.LUT R24, R7, 0x4, RZ, 0xfc, !PT ;  /* 0x0000000407187812 */ /* 0x000fe200078efcff */
[----:B------:R-:W-:Y:S01]  /*09a0*/  IMAD R10, R3, R10, R15 ;  /* 0x0000000a030a7224 */ /* 0x000fe200078e020f */
[----:B------:R-:W-:Y:S01]  /*09b0*/  LOP3.LUT R35, R29, 0x40, RZ, 0x3c, !PT ;  /* 0x000000401d237812 */ /* 0x000fe200078e3cff */
[----:B------:R-:W-:Y:S01]  /*09c0*/  IMAD.MOV R15, RZ, RZ, -R9 ;  /* 0x000000ffff0f7224 */ /* 0x000fe200078e0a09 */
[----:B------:R-:W-:Y:S01]  /*09d0*/  IABS R22, R24 ;  /* 0x0000001800167213 */ /* 0x000fe20000000000 */
[----:B------:R-:W-:Y:S01]  /*09e0*/  IMAD.HI.U32 R9, R6, R16, RZ ;  /* 0x0000001006097227 */ /* 0x000fe200078e00ff */
[----:B------:R-:W-:Y:S02]  /*09f0*/  ISETP.GT.U32.AND P1, PT, R3, R10, PT ;  /* 0x0000000a0300720c */ /* 0x000fe40003f24070 */
[----:B------:R-:W-:Y:S01]  /*0a00*/  LOP3.LUT R36, R29, 0x60, RZ, 0x3c, !PT ;  /* 0x000000601d247812 */ /* 0x000fe200078e3cff */
[----:B------:R-:W-:Y:S02]  /*0a10*/  IMAD.MOV R9, RZ, RZ, -R9 ;  /* 0x000000ffff097224 */ /* 0x000fe400078e0a09 */
[----:B------:R-:W-:-:S02]  /*0a20*/  IMAD R14, R3, R15, R14 ;  /* 0x0000000f030e7224 */ /* 0x000fc400078e020e */
[----:B------:R-:W-:-:S03]  /*0a30*/  IMAD.HI.U32 R15, R6, R20, RZ ;  /* 0x00000014060f7227 */ /* 0x000fc600078e00ff */
[C---:B------:R-:W-:Y:S01]  /*0a40*/  ISETP.GT.U32.AND P2, PT, R3.reuse, R14, PT ;  /* 0x0000000e0300720c */ /* 0x040fe20003f44070 */
[----:B------:R-:W-:Y:S02]  /*0a50*/  IMAD R16, R3, R9, R16 ;  /* 0x0000000903107224 */ /* 0x000fe400078e0210 */
[----:B------:R-:W-:Y:S02]  /*0a60*/  IMAD.IADD R28, R28, 0x1, R11 ;  /* 0x000000011c1c7824 */ /* 0x000fe400078e020b */
[----:B------:R-:W-:Y:S01]  /*0a70*/  @!P0 IMAD.IADD R17, R17, 0x1, -R4 ;  /* 0x0000000111118824 */ /* 0x000fe200078e0a04 */
[----:B------:R-:W-:Y:S01]  /*0a80*/  ISETP.GT.U32.AND P3, PT, R3, R16, PT ;  /* 0x000000100300720c */ /* 0x000fe20003f64070 */
[----:B------:R-:W-:Y:S01]  /*0a90*/  IMAD.HI.U32 R11, R6, R18, RZ ;  /* 0x00000012060b7227 */ /* 0x000fe200078e00ff */
[----:B------:R-:W-:Y:S02]  /*0aa0*/  ISETP.GE.AND P0, PT, R7, RZ, PT ;  /* 0x000000ff0700720c */ /* 0x000fe40003f06270 */
[----:B------:R-:W-:Y:S01]  /*0ab0*/  ISETP.GT.U32.AND P4, PT, R4, R17, PT ;  /* 0x000000110400720c */ /* 0x000fe20003f84070 */
[----:B------:R-:W-:Y:S01]  /*0ac0*/  IMAD.MOV R15, RZ, RZ, -R15 ;  /* 0x000000ffff0f7224 */ /* 0x000fe200078e0a0f */
[----:B------:R-:W-:Y:S01]  /*0ad0*/  LOP3.LUT R37, R28, 0x40, RZ, 0x3c, !PT ;  /* 0x000000401c257812 */ /* 0x000fe200078e3cff */
[----:B------:R-:W-:-:S02]  /*0ae0*/  IMAD.MOV R11, RZ, RZ, -R11 ;  /* 0x000000ffff0b7224 */ /* 0x000fc400078e0a0b */
[----:B------:R-:W-:-:S04]  /*0af0*/  IMAD.HI.U32 R9, R6, R22, RZ ;  /* 0x0000001606097227 */ /* 0x000fc800078e00ff */
[----:B------:R-:W-:Y:S01]  /*0b00*/  IMAD R20, R3, R15, R20 ;  /* 0x0000000f03147224 */ /* 0x000fe200078e0214 */
[----:B------:R-:W-:Y:S01]  /*0b10*/  LOP3.LUT R15, R7, 0x2, RZ, 0xfc, !PT ;  /* 0x00000002070f7812 */ /* 0x000fe200078efcff */
[C---:B------:R-:W-:Y:S02]  /*0b20*/  IMAD R18, R3.reuse, R11, R18 ;  /* 0x0000000b03127224 */ /* 0x040fe400078e0212 */
[----:B------:R-:W-:Y:S01]  /*0b30*/  IMAD.MOV R9, RZ, RZ, -R9 ;  /* 0x000000ffff097224 */ /* 0x000fe200078e0a09 */
[----:B------:R-:W-:Y:S01]  /*0b40*/  IABS R11, R15 ;  /* 0x0000000f000b7213 */ /* 0x000fe20000000000 */
[----:B------:R-:W-:Y:S02]  /*0b50*/  @!P1 IMAD.IADD R10, R10, 0x1, -R3 ;  /* 0x000000010a0a9824 */ /* 0x000fe400078e0a03 */
[C---:B------:R-:W-:Y:S01]  /*0b60*/  IMAD R22, R3.reuse, R9, R22 ;  /* 0x0000000903167224 */ /* 0x040fe200078e0216 */
[----:B------:R-:W-:Y:S01]  /*0b70*/  IABS R9, R7 ;  /* 0x0000000700097213 */ /* 0x000fe20000000000 */
[----:B------:R-:W-:Y:S01]  /*0b80*/  IMAD.MOV.U32 R7, RZ, RZ, R11 ;  /* 0x000000ffff077224 */ /* 0x000fe200078e000b */
[----:B------:R-:W-:Y:S01]  /*0b90*/  ISETP.GT.U32.AND P1, PT, R3, R10, PT ;  /* 0x0000000a0300720c */ /* 0x000fe20003f24070 */
[----:B------:R-:W-:Y:S01]  /*0ba0*/  @!P3 IMAD.IADD R16, R16, 0x1, -R3 ;  /* 0x000000011010b824 */ /* 0x000fe200078e0a03 */
[----:B------:R-:W-:Y:S01]  /*0bb0*/  LOP3.LUT R11, R32, 0x100, RZ, 0xc0, !PT ;  /* 0x00000100200b7812 */ /* 0x000fe200078ec0ff */
[----:B------:R-:W-:Y:S01]  /*0bc0*/  @!P4 IMAD.IADD R17, R17, 0x1, -R4 ;  /* 0x000000011111c824 */ /* 0x000fe200078e0a04 */
[C---:B------:R-:W-:Y:S01]  /*0bd0*/  ISETP.GT.U32.AND P4, PT, R3.reuse, R18, PT ;  /* 0x000000120300720c */ /* 0x040fe20003f84070 */
[----:B------:R-:W-:Y:S01]  /*0be0*/  IMAD.HI.U32 R4, R6, R7, RZ ;  /* 0x0000000706047227 */ /* 0x000fe200078e00ff */
[----:B------:R-:W-:-:S03]  /*0bf0*/  ISETP.GT.U32.AND P3, PT, R3, R16, PT ;  /* 0x000000100300720c */ /* 0x000fc60003f64070 */
[----:B------:R-:W-:Y:S02]  /*0c00*/  @!P2 IMAD.IADD R14, R14, 0x1, -R3 ;  /* 0x000000010e0ea824 */ /* 0x000fe400078e0a03 */
[----:B------:R-:W-:-:S03]  /*0c10*/  IMAD.HI.U32 R6, R6, R9, RZ ;  /* 0x0000000906067227 */ /* 0x000fc600078e00ff */
[C---:B------:R-:W-:Y:S01]  /*0c20*/  ISETP.GT.U32.AND P2, PT, R3.reuse, R14, PT ;  /* 0x0000000e0300720c */ /* 0x040fe20003f44070 */
[----:B------:R-:W-:Y:S02]  /*0c30*/  IMAD.MOV R4, RZ, RZ, -R4 ;  /* 0x000000ffff047224 */ /* 0x000fe400078e0a04 */
[----:B------:R-:W-:Y:S02]  /*0c40*/  IMAD.MOV R6, RZ, RZ, -R6 ;  /* 0x000000ffff067224 */ /* 0x000fe400078e0a06 */
[C---:B------:R-:W-:Y:S01]  /*0c50*/  IMAD R4, R3.reuse, R4, R7 ;  /* 0x0000000403047224 */ /* 0x040fe200078e0207 */
[----:B------:R-:W-:Y:S01]  /*0c60*/  SHF.R.S32.HI R7, RZ, 0x2, R2 ;  /* 0x00000002ff077819 */ /* 0x000fe20000011402 */
[----:B------:R-:W-:Y:S01]  /*0c70*/  @!P5 IMAD.MOV R17, RZ, RZ, -R17 ;  /* 0x000000ffff11d224 */ /* 0x000fe200078e0a11 */
[C---:B------:R-:W-:Y:S01]  /*0c80*/  ISETP.GT.U32.AND P5, PT, R3.reuse, R20, PT ;  /* 0x000000140300720c */ /* 0x040fe20003fa4070 */
[C---:B------:R-:W-:Y:S01]  /*0c90*/  IMAD R6, R3.reuse, R6, R9 ;  /* 0x0000000603067224 */ /* 0x040fe200078e0209 */
[----:B------:R-:W-:Y:S01]  /*0ca0*/  @!P6 LOP3.LUT R17, RZ, R12, RZ, 0x33, !PT ;  /* 0x0000000cff11e212 */ /* 0x000fe200078e33ff */
[--C-:B------:R-:W-:Y:S01]  /*0cb0*/  @!P1 IMAD.IADD R10, R10, 0x1, -R3.reuse ;  /* 0x000000010a0a9824 */ /* 0x100fe200078e0a03 */
[C---:B------:R-:W-:Y:S01]  /*0cc0*/  ISETP.GT.U32.AND P1, PT, R3.reuse, R4, PT ;  /* 0x000000040300720c */ /* 0x040fe20003f24070 */
[--C-:B------:R-:W-:Y:S01]  /*0cd0*/  @!P3 IMAD.IADD R16, R16, 0x1, -R3.reuse ;  /* 0x000000011010b824 */ /* 0x100fe200078e0a03 */
[C---:B------:R-:W-:Y:S01]  /*0ce0*/  ISETP.GT.U32.AND P6, PT, R3.reuse, R22, PT ;  /* 0x000000160300720c */ /* 0x040fe20003fc4070 */
[--C-:B------:R-:W-:Y:S01]  /*0cf0*/  @!P4 IMAD.IADD R18, R18, 0x1, -R3.reuse ;  /* 0x000000011212c824 */ /* 0x100fe200078e0a03 */
[----:B------:R-:W-:Y:S01]  /*0d00*/  ISETP.GT.U32.AND P3, PT, R3, R6, PT ;  /* 0x000000060300720c */ /* 0x000fe20003f64070 */
[--C-:B------:R-:W-:Y:S01]  /*0d10*/  @!P2 IMAD.IADD R14, R14, 0x1, -R3.reuse ;  /* 0x000000010e0ea824 */ /* 0x100fe200078e0a03 */
[----:B------:R-:W-:Y:S01]  /*0d20*/  ISETP.GE.AND P4, PT, R23, RZ, PT ;  /* 0x000000ff1700720c */ /* 0x000fe20003f86270 */
[----:B------:R-:W-:Y:S01]  /*0d30*/  IMAD R17, R17, UR5, RZ ;  /* 0x0000000511117c24 */ /* 0x000fe2000f8e02ff */
[----:B------:R-:W-:Y:S01]  /*0d40*/  ISETP.GE.AND P2, PT, R19, RZ, PT ;  /* 0x000000ff1300720c */ /* 0x000fe20003f46270 */
[--C-:B------:R-:W-:Y:S01]  /*0d50*/  @!P5 IMAD.IADD R20, R20, 0x1, -R3.reuse ;  /* 0x000000011414d824 */ /* 0x100fe200078e0a03 */
[----:B------:R-:W-:Y:S01]  /*0d60*/  ISETP.GE.AND P5, PT, R26, RZ, PT ;  /* 0x000000ff1a00720c */ /* 0x000fe20003fa6270 */
[----:B------:R-:W-:Y:S01]  /*0d70*/  ULDC UR5, c[0x0][0x240] ;  /* 0x0000900000057ab9 */ /* 0x000fe20000000800 */
[----:B------:R-:W-:Y:S01]  /*0d80*/  SGXT R7, R7, 0x1 ;  /* 0x000000010707781a */ /* 0x000fe20000000200 */
[--C-:B------:R-:W-:Y:S01]  /*0d90*/  @!P1 IMAD.IADD R4, R4, 0x1, -R3.reuse ;  /* 0x0000000104049824 */ /* 0x100fe200078e0a03 */
[C---:B------:R-:W-:Y:S01]  /*0da0*/  ISETP.GT.U32.AND P1, PT, R3.reuse, R20, PT ;  /* 0x000000140300720c */ /* 0x040fe20003f24070 */
[--C-:B------:R-:W-:Y:S01]  /*0db0*/  @!P6 IMAD.IADD R22, R22, 0x1, -R3.reuse ;  /* 0x000000011616e824 */ /* 0x100fe200078e0a03 */
[----:B------:R-:W-:Y:S01]  /*0dc0*/  ISETP.GT.U32.AND P6, PT, R3, R18, PT ;  /* 0x000000120300720c */ /* 0x000fe20003fc4070 */
[----:B------:R-:W-:Y:S01]  /*0dd0*/  @!P3 IMAD.IADD R6, R6, 0x1, -R3 ;  /* 0x000000010606b824 */ /* 0x000fe200078e0a03 */
[----:B------:R-:W-:Y:S01]  /*0de0*/  LOP3.LUT R12, R7, 0x90, RZ, 0xc0, !PT ;  /* 0x00000090070c7812 */ /* 0x000fe200078ec0ff */
[----:B------:R-:W-:Y:S01]  /*0df0*/  @!P4 IMAD.MOV R14, RZ, RZ, -R14 ;  /* 0x000000ffff0ec224 */ /* 0x000fe200078e0a0e */
[C---:B------:R-:W-:Y:S01]  /*0e00*/  ISETP.GT.U32.AND P4, PT, R3.reuse, R4, PT ;  /* 0x000000040300720c */ /* 0x040fe20003f84070 */
[----:B------:R-:W-:Y:S01]  /*0e10*/  @!P2 IMAD.MOV R10, RZ, RZ, -R10 ;  /* 0x000000ffff0aa224 */ /* 0x000fe200078e0a0a */
[C---:B------:R-:W-:Y:S01]  /*0e20*/  ISETP.GT.U32.AND P3, PT, R3.reuse, R6, PT ;  /* 0x000000060300720c */ /* 0x040fe20003f64070 */
[----:B------:R-:W-:Y:S01]  /*0e30*/  @!P5 IMAD.MOV R16, RZ, RZ, -R16 ;  /* 0x000000ffff10d224 */ /* 0x000fe200078e0a10 */
[----:B------:R-:W-:Y:S01]  /*0e40*/  ISETP.GT.U32.AND P2, PT, R3, R22, PT ;  /* 0x000000160300720c */ /* 0x000fe20003f44070 */
[----:B-1----:R-:W-:Y:S01]  /*0e50*/  IMAD R39, R39, R34, RZ ;  /* 0x0000002227277224 */ /* 0x002fe200078e02ff */
[----:B------:R-:W-:Y:S01]  /*0e60*/  LOP3.LUT R12, R12, 0x60, R31, 0xf8, !PT ;  /* 0x000000600c0c7812 */ /* 0x000fe200078ef81f */
[--C-:B------:R-:W-:Y:S01]  /*0e70*/  @!P1 IMAD.IADD R20, R20, 0x1, -R3.reuse ;  /* 0x0000000114149824 */ /* 0x100fe200078e0a03 */
[----:B------:R-:W-:Y:S01]  /*0e80*/  ISETP.GE.AND P1, PT, R21, RZ, PT ;  /* 0x000000ff1500720c */ /* 0x000fe20003f26270 */
[----:B------:R-:W-:Y:S01]  /*0e90*/  @!P6 IMAD.IADD R18, R18, 0x1, -R3 ;  /* 0x000000011212e824 */ /* 0x000fe200078e0a03 */
[----:B------:R-:W-:-:S02]  /*0ea0*/  ISETP.GE.AND P6, PT, R25, RZ, PT ;  /* 0x000000ff1900720c */ /* 0x000fc40003fc6270 */
[----:B------:R-:W-:Y:S01]  /*0eb0*/  LOP3.LUT R12, R12, 0x10, R5, 0x78, !PT ;  /* 0x000000100c0c7812 */ /* 0x000fe200078e7805 */
[--C-:B------:R-:W-:Y:S01]  /*0ec0*/  @!P4 IMAD.IADD R4, R4, 0x1, -R3.reuse ;  /* 0x000000010404c824 */ /* 0x100fe200078e0a03 */
[----:B------:R-:W-:Y:S01]  /*0ed0*/  ISETP.GE.AND P4, PT, R15, RZ, PT ;  /* 0x000000ff0f00720c */ /* 0x000fe20003f86270 */
[--C-:B------:R-:W-:Y:S01]  /*0ee0*/  @!P3 IMAD.IADD R6, R6, 0x1, -R3.reuse ;  /* 0x000000010606b824 */ /* 0x100fe200078e0a03 */
[----:B------:R-:W-:Y:S01]  /*0ef0*/  ISETP.NE.AND P3, PT, R13, RZ, PT ;  /* 0x000000ff0d00720c */ /* 0x000fe20003f65270 */
[----:B------:R-:W-:Y:S01]  /*0f00*/  @!P2 IMAD.IADD R22, R22, 0x1, -R3 ;  /* 0x000000011616a824 */ /* 0x000fe200078e0a03 */
[----:B------:R-:W-:Y:S01]  /*0f10*/  ISETP.GE.AND P2, PT, R24, RZ, PT ;  /* 0x000000ff1800720c */ /* 0x000fe20003f46270 */
[----:B------:R-:W-:Y:S01]  /*0f20*/  @!P0 IMAD.MOV R6, RZ, RZ, -R6 ;  /* 0x000000ffff068224 */ /* 0x000fe200078e0a06 */
[C---:B------:R-:W-:Y:S01]  /*0f30*/  LEA R56, P0, R17.reuse, UR8, 0x1 ;  /* 0x0000000811387c11 */ /* 0x040fe2000f8008ff */
[----:B------:R-:W-:Y:S01]  /*0f40*/  @!P1 IMAD.MOV R20, RZ, RZ, -R20 ;  /* 0x000000ffff149224 */ /* 0x000fe200078e0a14 */
[----:B------:R-:W-:Y:S01]  /*0f50*/  LOP3.LUT R13, RZ, R13, RZ, 0x33, !PT ;  /* 0x0000000dff0d7212 */ /* 0x000fe200078e33ff */
[----:B------:R-:W-:Y:S01]  /*0f60*/  @!P6 IMAD.MOV R18, RZ, RZ, -R18 ;  /* 0x000000ffff12e224 */ /* 0x000fe200078e0a12 */
[----:B------:R-:W-:Y:S01]  /*0f70*/  LEA.HI.X.SX32 R57, R17, UR9, 0x1, P0 ;  /* 0x0000000911397c11 */ /* 0x000fe200080f0eff */
[----:B------:R-:W-:Y:S01]  /*0f80*/  ULDC.64 UR8, c[0x0][0x218] ;  /* 0x0000860000087ab9 */ /* 0x000fe20000000a00 */
[C---:B------:R-:W-:Y:S01]  /*0f90*/  SEL R10, R13.reuse, R10, !P3 ;  /* 0x0000000a0d0a7207 */ /* 0x040fe20005800000 */
[----:B------:R-:W-:Y:S01]  /*0fa0*/  @!P4 IMAD.MOV R4, RZ, RZ, -R4 ;  /* 0x000000ffff04c224 */ /* 0x000fe200078e0a04 */
[----:B------:R-:W0:Y:S01]  /*0fb0*/  LDC R17, c[0x0][0x238] ;  /* 0x00008e00ff117b82 */ /* 0x000e220000000800 */
[----:B------:R-:W-:-:S02]  /*0fc0*/  SEL R20, R13, R20, !P3 ;  /* 0x000000140d147207 */ /* 0x000fc40005800000 */
[C---:B------:R-:W-:Y:S01]  /*0fd0*/  SEL R16, R13.reuse, R16, !P3 ;  /* 0x000000100d107207 */ /* 0x040fe20005800000 */
[----:B------:R-:W-:Y:S01]  /*0fe0*/  IMAD R10, R10, UR5, RZ ;  /* 0x000000050a0a7c24 */ /* 0x000fe2000f8e02ff */
[C---:B------:R-:W-:Y:S01]  /*0ff0*/  SEL R18, R13.reuse, R18, !P3 ;  /* 0x000000120d127207 */ /* 0x040fe20005800000 */
[----:B------:R-:W-:Y:S01]  /*1000*/  @!P2 IMAD.MOV R22, RZ, RZ, -R22 ;  /* 0x000000ffff16a224 */ /* 0x000fe200078e0a16 */
[C---:B------:R-:W-:Y:S01]  /*1010*/  SEL R4, R13.reuse, R4, !P3 ;  /* 0x000000040d047207 */ /* 0x040fe20005800000 */
[----:B------:R-:W-:Y:S01]  /*1020*/  IMAD R20, R20, UR5, RZ ;  /* 0x0000000514147c24 */ /* 0x000fe2000f8e02ff */
[C---:B------:R-:W-:Y:S01]  /*1030*/  SEL R6, R13.reuse, R6, !P3 ;  /* 0x000000060d067207 */ /* 0x040fe20005800000 */
[----:B------:R-:W-:Y:S01]  /*1040*/  IMAD R16, R16, UR5, RZ ;  /* 0x0000000510107c24 */ /* 0x000fe2000f8e02ff */
[C---:B------:R-:W-:Y:S01]  /*1050*/  SEL R14, R13.reuse, R14, !P3 ;  /* 0x0000000e0d0e7207 */ /* 0x040fe20005800000 */
[----:B------:R-:W-:Y:S01]  /*1060*/  IMAD R18, R18, UR5, RZ ;  /* 0x0000000512127c24 */ /* 0x000fe2000f8e02ff */
[----:B------:R-:W-:Y:S01]  /*1070*/  LEA R54, P6, R10, UR8, 0x1 ;  /* 0x000000080a367c11 */ /* 0x000fe2000f8c08ff */
[----:B------:R-:W-:Y:S01]  /*1080*/  IMAD R4, R4, UR5, RZ ;  /* 0x0000000504047c24 */ /* 0x000fe2000f8e02ff */
[----:B------:R-:W-:Y:S01]  /*1090*/  SEL R22, R13, R22, !P3 ;  /* 0x000000160d167207 */ /* 0x000fe20005800000 */
[----:B------:R-:W-:Y:S01]  /*10a0*/  IMAD R6, R6, UR5, RZ ;  /* 0x0000000506067c24 */ /* 0x000fe2000f8e02ff */
[----:B------:R-:W-:Y:S01]  /*10b0*/  LEA R26, P2, R20, UR8, 0x1 ;  /* 0x00000008141a7c11 */ /* 0x000fe2000f8408ff */
[----:B------:R-:W-:Y:S01]  /*10c0*/  IMAD R14, R14, UR5, RZ ;  /* 0x000000050e0e7c24 */ /* 0x000fe2000f8e02ff */
[----:B------:R-:W-:Y:S01]  /*10d0*/  LEA.HI.X.SX32 R55, R10, UR9, 0x1, P6 ;  /* 0x000000090a377c11 */ /* 0x000fe2000b0f0eff */
[----:B------:R-:W-:Y:S01]  /*10e0*/  IMAD R22, R22, UR5, RZ ;  /* 0x0000000516167c24 */ /* 0x000fe2000f8e02ff */
[----:B------:R-:W-:Y:S01]  /*10f0*/  LEA R50, P4, R16, UR8, 0x1 ;  /* 0x0000000810327c11 */ /* 0x000fe2000f8808ff */
[----:B------:R-:W-:Y:S01]  /*1100*/  IMAD.SHL.U32 R10, R34, 0x40, RZ ;  /* 0x00000040220a7824 */ /* 0x000fe200078e00ff */
[----:B------:R-:W-:Y:S01]  /*1110*/  LEA R48, P3, R18, UR8, 0x1 ;  /* 0x0000000812307c11 */ /* 0x000fe2000f8608ff */
[----:B------:R-:W-:Y:S01]  /*1120*/  ULDC UR5, c[0x0][0x230] ;  /* 0x00008c0000057ab9 */ /* 0x000fe20000000800 */
[----:B------:R-:W-:-:S02]  /*1130*/  LEA R58, P0, R4, UR8, 0x1 ;  /* 0x00000008043a7c11 */ /* 0x000fc4000f8008ff */
[----:B------:R-:W-:Y:S02]  /*1140*/  LEA R24, P6, R6, UR8, 0x1 ;  /* 0x0000000806187c11 */ /* 0x000fe4000f8c08ff */
[----:B------:R-:W-:Y:S01]  /*1150*/  LEA.HI.X.SX32 R21, R20, UR9, 0x1, P2 ;  /* 0x0000000914157c11 */ /* 0x000fe200090f0eff */
[----:B------:R-:W-:Y:S01]  /*1160*/  VIADD R20, R0, 0x38 ;  /* 0x0000003800147836 */ /* 0x000fe20000000000 */
[----:B------:R-:W-:Y:S02]  /*1170*/  LEA.HI.X.SX32 R51, R16, UR9, 0x1, P4 ;  /* 0x0000000910337c11 */ /* 0x000fe4000a0f0eff */
[----:B------:R-:W-:Y:S01]  /*1180*/  LEA.HI.X.SX32 R49, R18, UR9, 0x1, P3 ;  /* 0x0000000912317c11 */ /* 0x000fe200098f0eff */
[----:B0-----:R-:W-:Y:S01]  /*1190*/  IMAD R9, R20, R17, RZ ;  /* 0x0000001114097224 */ /* 0x001fe200078e02ff */
[----:B------:R-:W-:Y:S02]  /*11a0*/  LEA.HI.X.SX32 R59, R4, UR9, 0x1, P0 ;  /* 0x00000009043b7c11 */ /* 0x000fe400080f0eff */
[----:B------:R-:W-:-:S02]  /*11b0*/  LEA.HI.X.SX32 R27, R6, UR9, 0x1, P6 ;  /* 0x00000009061b7c11 */ /* 0x000fc4000b0f0eff */
[----:B------:R-:W-:Y:S02]  /*11c0*/  LOP3.LUT R0, R8, 0x10, RZ, 0xfc, !PT ;  /* 0x0000001008007812 */ /* 0x000fe400078efcff */
[----:B------:R-:W-:Y:S02]  /*11d0*/  LEA R52, P5, R14, UR8, 0x1 ;  /* 0x000000080e347c11 */ /* 0x000fe4000f8a08ff */
[----:B------:R-:W-:Y:S01]  /*11e0*/  LOP3.LUT R2, R8, 0x8, RZ, 0xfc, !PT ;  /* 0x0000000808027812 */ /* 0x000fe200078efcff */
[-C--:B------:R-:W-:Y:S01]  /*11f0*/  IMAD R3, R0, R17.reuse, RZ ;  /* 0x0000001100037224 */ /* 0x080fe200078e02ff */
[C---:B------:R-:W-:Y:S01]  /*1200*/  LOP3.LUT R4, R8.reuse, 0x18, RZ, 0xfc, !PT ;  /* 0x0000001808047812 */ /* 0x040fe200078efcff */
[----:B------:R-:W-:Y:S01]  /*1210*/  IMAD.SHL.U32 R0, R17, 0x40, RZ ;  /* 0x0000004011007824 */ /* 0x000fe200078e00ff */
[----:B------:R-:W-:Y:S01]  /*1220*/  LOP3.LUT R16, R8, 0x20, RZ, 0xfc, !PT ;  /* 0x0000002008107812 */ /* 0x000fe200078efcff */
[-C--:B------:R-:W-:Y:S01]  /*1230*/  IMAD R2, R2, R17.reuse, RZ ;  /* 0x0000001102027224 */ /* 0x080fe200078e02ff */
[----:B------:R-:W-:Y:S01]  /*1240*/  LOP3.LUT R6, R8, 0x28, RZ, 0xfc, !PT ;  /* 0x0000002808067812 */ /* 0x000fe200078efcff */
[-C--:B------:R-:W-:Y:S01]  /*1250*/  IMAD R4, R4, R17.reuse, RZ ;  /* 0x0000001104047224 */ /* 0x080fe200078e02ff */
[C---:B------:R-:W-:Y:S01]  /*1260*/  LOP3.LUT R18, R8.reuse, 0x30, RZ, 0xfc, !PT ;  /* 0x0000003008127812 */ /* 0x040fe200078efcff */
[-C--:B------:R-:W-:Y:S01]  /*1270*/  IMAD R8, R8, R17.reuse, RZ ;  /* 0x0000001108087224 */ /* 0x080fe200078e02ff */
[----:B------:R-:W-:Y:S01]  /*1280*/  LEA R46, P1, R22, UR8, 0x1 ;  /* 0x00000008162e7c11 */ /* 0x000fe2000f8208ff */
[----:B------:R-:W-:Y:S01]  /*1290*/  IMAD R6, R6, R17, RZ ;  /* 0x0000001106067224 */ /* 0x000fe200078e02ff */
[----:B------:R-:W-:-:S02]  /*12a0*/  IADD3 R11, R12, UR4, R11 ;  /* 0x000000040c0b7c10 */ /* 0x000fc4000fffe00b */
[----:B------:R-:W-:Y:S02]  /*12b0*/  CS2R R12, SRZ ;  /* 0x00000000000c7805 */ /* 0x000fe4000001ff00 */
[----:B------:R-:W-:Y:S02]  /*12c0*/  LEA.HI.X.SX32 R53, R14, UR9, 0x1, P5 ;  /* 0x000000090e357c11 */ /* 0x000fe4000a8f0eff */
[----:B------:R-:W-:Y:S02]  /*12d0*/  CS2R R14, SRZ ;  /* 0x00000000000e7805 */ /* 0x000fe4000001ff00 */
[----:B------:R-:W-:Y:S01]  /*12e0*/  LEA.HI.X.SX32 R47, R22, UR9, 0x1, P1 ;  /* 0x00000009162f7c11 */ /* 0x000fe200088f0eff */
[-C--:B------:R-:W-:Y:S01]  /*12f0*/  IMAD R7, R18, R17.reuse, RZ ;  /* 0x0000001112077224 */ /* 0x080fe200078e02ff */
[----:B------:R-:W-:Y:S01]  /*1300*/  LOP3.LUT R31, R31, 0x60, RZ, 0xc0, !PT ;  /* 0x000000601f1f7812 */ /* 0x000fe200078ec0ff */
[----:B------:R-:W-:Y:S01]  /*1310*/  IMAD R5, R16, R17, RZ ;  /* 0x0000001110057224 */ /* 0x000fe200078e02ff */
[----:B------:R-:W-:-:S07]  /*1320*/  LOP3.LUT R34, R29, 0x20, RZ, 0x3c, !PT ;  /* 0x000000201d227812 */ /* 0x000fce00078e3cff */
.L_x_1:
[----:B------:R-:W0:Y:S01]  /*1330*/  S2R R16, SR_TID.X ;  /* 0x0000000000107919 */ /* 0x000e220000002100 */
[----:B------:R-:W-:Y:S01]  /*1340*/  PRMT R23, RZ, 0x7610, R23 ;  /* 0x00007610ff177816 */ /* 0x000fe20000000017 */
[----:B------:R-:W-:Y:S01]  /*1350*/  IMAD.WIDE R40, R2, 0x2, R56 ;  /* 0x0000000202287825 */ /* 0x000fe200078e0238 */
[----:B------:R-:W-:-:S03]  /*1360*/  PRMT R25, RZ, 0x7610, R25 ;  /* 0x00007610ff197816 */ /* 0x000fc60000000019 */
[----:B------:R-:W-:Y:S01]  /*1370*/  IMAD.WIDE R44, R8, 0x2, R56 ;  /* 0x00000002082c7825 */ /* 0x000fe200078e0238 */
[----:B0-----:R-:W-:-:S04]  /*1380*/  SHF.R.U32.HI R18, RZ, 0x4, R16 ;  /* 0x00000004ff127819 */ /* 0x001fc80000011610 */
[----:B------:R-:W-:-:S04]  /*1390*/  SGXT.U32 R18, R18, 0x3 ;  /* 0x000000031212781a */ /* 0x000fc80000000000 */
[C---:B------:R-:W-:Y:S02]  /*13a0*/  LOP3.LUT R17, R18.reuse, 0x8, RZ, 0xfc, !PT ;  /* 0x0000000812117812 */ /* 0x040fe400078efcff */
[----:B------:R-:W-:Y:S02]  /*13b0*/  ISETP.GE.AND P0, PT, R18, UR5, PT ;  /* 0x0000000512007c0c */ /* 0x000fe4000bf06270 */
[----:B------:R-:W-:-:S11]  /*13c0*/  ISETP.GE.AND P1, PT, R17, UR5, PT ;  /* 0x0000000511007c0c */ /* 0x000fd6000bf26270 */
[----:B------:R0:W2:Y:S01]  /*13d0*/  @!P0 LDG.E.U16 R25, desc[UR6][R44.64] ;  /* 0x000000062c198981 */ /* 0x0000a2000c1e1500 */
[----:B------:R-:W-:-:S03]  /*13e0*/  LOP3.LUT R17, R18, 0x10, RZ, 0xfc, !PT ;  /* 0x0000001012117812 */ /* 0x000fc600078efcff */
[----:B------:R1:W3:Y:S01]  /*13f0*/  @!P1 LDG.E.U16 R23, desc[UR6][R40.64] ;  /* 0x0000000628179981 */ /* 0x0002e2000c1e1500 */
[----:B------:R-:W-:Y:S01]  /*1400*/  ISETP.GE.AND P0, PT, R17, UR5, PT ;  /* 0x0000000511007c0c */ /* 0x000fe2000bf06270 */
[----:B------:R-:W-:Y:S01]  /*1410*/  IMAD.WIDE R42, R3, 0x2, R56 ;  /* 0x00000002032a7825 */ /* 0x000fe200078e0238 */
[C---:B------:R-:W-:Y:S02]  /*1420*/  LOP3.LUT R17, R18.reuse, 0x18, RZ, 0xfc, !PT ;  /* 0x0000001812117812 */ /* 0x040fe400078efcff */
[----:B------:R-:W-:Y:S02]  /*1430*/  PRMT R19, RZ, 0x7610, R19 ;  /* 0x00007610ff137816 */ /* 0x000fe40000000013 */
[----:B------:R-:W-:Y:S02]  /*1440*/  LOP3.LUT R20, R18, 0x20, RZ, 0xfc, !PT ;  /* 0x0000002012147812 */ /* 0x000fe400078efcff */
[----:B------:R-:W-:-:S05]  /*1450*/  ISETP.GE.AND P1, PT, R17, UR5, PT ;  /* 0x0000000511007c0c */ /* 0x000fca000bf26270 */
[----:B------:R4:W5:Y:S01]  /*1460*/  @!P0 LDG.E.U16 R19, desc[UR6][R42.64] ;  /* 0x000000062a138981 */ /* 0x000962000c1e1500 */
[----:B------:R-:W-:Y:S02]  /*1470*/  ISETP.GE.AND P0, PT, R20, UR5, PT ;  /* 0x0000000514007c0c */ /* 0x000fe4000bf06270 */
[----:B------:R-:W-:Y:S01]  /*1480*/  SHF.R.U32.HI R20, RZ, 0x4, R16 ;  /* 0x00000004ff147819 */ /* 0x000fe20000011610 */
[----:B0-----:R-:W-:Y:S01]  /*1490*/  IMAD.WIDE R44, R4, 0x2, R56 ;  /* 0x00000002042c7825 */ /* 0x001fe200078e0238 */
[----:B------:R-:W-:-:S03]  /*14a0*/  PRMT R17, RZ, 0x7610, R17 ;  /* 0x00007610ff117816 */ /* 0x000fc60000000011 */
[----:B------:R-:W-:Y:S01]  /*14b0*/  VIADD R20, R20, 0x38 ;  /* 0x0000003814147836 */ /* 0x000fe20000000000 */
[----:B------:R-:W-:Y:S01]  /*14c0*/  PRMT R22, RZ, 0x7610, R22 ;  /* 0x00007610ff167816 */ /* 0x000fe20000000016 */
[--C-:B-1----:R-:W-:Y:S01]  /*14d0*/  IMAD.WIDE R40, R5, 0x2, R56.reuse ;  /* 0x0000000205287825 */ /* 0x102fe200078e0238 */
[----:B------:R0:W5:Y:S02]  /*14e0*/  @!P1 LDG.E.U16 R17, desc[UR6][R44.64] ;  /* 0x000000062c119981 */ /* 0x000164000c1e1500 */
[----:B------:R-:W-:Y:S02]  /*14f0*/  ISETP.GE.AND P1, PT, R20, UR5, PT ;  /* 0x0000000514007c0c */ /* 0x000fe4000bf26270 */
[----:B------:R-:W-:Y:S01]  /*1500*/  LOP3.LUT R20, R18, 0x28, RZ, 0xfc, !PT ;  /* 0x0000002812147812 */ /* 0x000fe200078efcff */
[----:B------:R1:W5:Y:S01]  /*1510*/  @!P0 LDG.E.U16 R22, desc[UR6][R40.64] ;  /* 0x0000000628168981 */ /* 0x000362000c1e1500 */
[----:B----4-:R-:W-:Y:S02]  /*1520*/  IMAD.WIDE R42, R9, 0x2, R56 ;  /* 0x00000002092a7825 */ /* 0x010fe400078e0238 */
[----:B------:R-:W-:-:S02]  /*1530*/  ISETP.GE.AND P0, PT, R20, UR5, PT ;  /* 0x0000000514007c0c */ /* 0x000fc4000bf06270 */
[----:B------:R-:W-:Y:S02]  /*1540*/  PRMT R20, RZ, 0x7610, R20 ;  /* 0x00007610ff147816 */ /* 0x000fe40000000014 */
[----:B------:R-:W-:-:S04]  /*1550*/  LOP3.LUT R18, R18, 0x30, RZ, 0xfc, !PT ;  /* 0x0000003012127812 */ /* 0x000fc800078efcff */
[----:B------:R-:W4:Y:S01]  /*1560*/  @!P1 LDG.E.U16 R20, desc[UR6][R42.64] ;  /* 0x000000062a149981 */ /* 0x000f22000c1e1500 */
[----:B------:R-:W-:Y:S02]  /*1570*/  ISETP.GE.AND P1, PT, R18, UR5, PT ;  /* 0x0000000512007c0c */ /* 0x000fe4000bf26270 */
[----:B------:R-:W-:Y:S01]  /*1580*/  LOP3.LUT R16, R16, 0x3f, RZ, 0xc0, !PT ;  /* 0x0000003f10107812 */ /* 0x000fe200078ec0ff */
[----:B0-----:R-:W-:Y:S01]  /*1590*/  IMAD.WIDE R44, R6, 0x2, R56 ;  /* 0x00000002062c7825 */ /* 0x001fe200078e0238 */
[----:B------:R-:W-:Y:S02]  /*15a0*/  PRMT R18, RZ, 0x7610, R18 ;  /* 0x00007610ff127816 */ /* 0x000fe40000000012 */
[----:B------:R-:W-:Y:S01]  /*15b0*/  ISETP.GE.AND P2, PT, R16, UR5, PT ;  /* 0x0000000510007c0c */ /* 0x000fe2000bf46270 */
[----:B-1----:R-:W-:Y:S01]  /*15c0*/  IMAD.WIDE R40, R7, 0x2, R56 ;  /* 0x0000000207287825 */ /* 0x002fe200078e0238 */
[----:B------:R-:W-:Y:S02]  /*15d0*/  PRMT R16, RZ, 0x7610, R16 ;  /* 0x00007610ff107816 */ /* 0x000fe40000000010 */
[----:B------:R-:W4:Y:S04]  /*15e0*/  @!P0 LDG.E.U16 R18, desc[UR6][R44.64] ;  /* 0x000000062c128981 */ /* 0x000f28000c1e1500 */
[----:B------:R0:W4:Y:S01]  /*15f0*/  @!P1 LDG.E.U16 R16, desc[UR6][R40.64] ;  /* 0x0000000628109981 */ /* 0x000122000c1e1500 */
[----:B------:R-:W-:Y:S01]  /*1600*/  BAR.SYNC.DEFER_BLOCKING 0x0 ;  /* 0x0000000000007b1d */ /* 0x000fe20000010000 */
[----:B0-----:R-:W-:-:S02]  /*1610*/  IMAD.MOV.U32 R40, RZ, RZ, R24 ;  /* 0x000000ffff287224 */ /* 0x001fc400078e0018 */
[----:B------:R-:W-:Y:S01]  /*1620*/  IMAD.MOV.U32 R41, RZ, RZ, R27 ;  /* 0x000000ffff297224 */ /* 0x000fe200078e001b */
[----:B------:R-:W-:Y:S01]  /*1630*/  PRMT R24, RZ, 0x7610, R24 ;  /* 0x00007610ff187816 */ /* 0x000fe20000000018 */
[----:B------:R-:W-:Y:S01]  /*1640*/  IMAD.WIDE R42, R39, 0x2, R40 ;  /* 0x00000002272a7825 */ /* 0x000fe200078e0228 */
[----:B------:R-:W-:-:S04]  /*1650*/  PRMT R61, RZ, 0x7610, R61 ;  /* 0x00007610ff3d7816 */ /* 0x000fc8000000003d */
[----:B------:R0:W4:Y:S02]  /*1660*/  @!P2 LDG.E.U16 R24, desc[UR6][R42.64] ;  /* 0x000000062a18a981 */ /* 0x000124000c1e1500 */
[----:B0-----:R-:W-:Y:S02]  /*1670*/  IMAD.MOV.U32 R42, RZ, RZ, R58 ;  /* 0x000000ffff2a7224 */ /* 0x001fe400078e003a */
[----:B------:R-:W-:Y:S02]  /*1680*/  IMAD.MOV.U32 R43, RZ, RZ, R59 ;  /* 0x000000ffff2b7224 */ /* 0x000fe400078e003b */
[----:B------:R-:W-:Y:S01]  /*1690*/  IMAD.WIDE R44, R39, 0x2, R42 ;  /* 0x00000002272c7825 */ /* 0x000fe200078e022a */
[----:B------:R-:W-:-:S04]  /*16a0*/  PRMT R58, RZ, 0x7610, R58 ;  /* 0x00007610ff3a7816 */ /* 0x000fc8000000003a */
[----:B------:R0:W4:Y:S02]  /*16b0*/  @!P2 LDG.E.U16 R61, desc[UR6][R44.64] ;  /* 0x000000062c3da981 */ /* 0x000124000c1e1500 */
[----:B0-----:R-:W-:Y:S02]  /*16c0*/  IMAD.MOV.U32 R44, RZ, RZ, R46 ;  /* 0x000000ffff2c7224 */ /* 0x001fe400078e002e */
[----:B------:R-:W-:Y:S02]  /*16d0*/  IMAD.MOV.U32 R45, RZ, RZ, R47 ;  /* 0x000000ffff2d7224 */ /* 0x000fe400078e002f */
[----:B------:R-:W-:Y:S01]  /*16e0*/  IMAD.WIDE R46, R39, 0x2, R44 ;  /* 0x00000002272e7825 */ /* 0x000fe200078e022c */
[----:B------:R-:W-:-:S04]  /*16f0*/  PRMT R59, RZ, 0x7610, R59 ;  /* 0x00007610ff3b7816 */ /* 0x000fc8000000003b */
[----:B------:R0:W4:Y:S01]  /*1700*/  @!P2 LDG.E.U16 R58, desc[UR6][R46.64] ;  /* 0x000000062e3aa981 */ /* 0x000122000c1e1500 */
[----:B------:R-:W-:Y:S01]  /*1710*/  PRMT R60, RZ, 0x7610, R60 ;  /* 0x00007610ff3c7816 */ /* 0x000fe2000000003c */
[----:B0-----:R-:W-:Y:S02]  /*1720*/  IMAD.MOV.U32 R46, RZ, RZ, R26 ;  /* 0x000000ffff2e7224 */ /* 0x001fe400078e001a */
[----:B------:R-:W-:Y:S02]  /*1730*/  IMAD.MOV.U32 R47, RZ, RZ, R21 ;  /* 0x000000ffff2f7224 */ /* 0x000fe400078e0015 */
[----:B------:R-:W-:-:S05]  /*1740*/  IMAD.WIDE R26, R39, 0x2, R46 ;  /* 0x00000002271a7825 */ /* 0x000fca00078e022e */
[----:B------:R0:W4:Y:S01]  /*1750*/  @!P2 LDG.E.U16 R59, desc[UR6][R26.64] ;  /* 0x000000061a3ba981 */ /* 0x000122000c1e1500 */
[----:B------:R-:W-:Y:S01]  /*1760*/  PRMT R21, RZ, 0x7610, R21 ;  /* 0x00007610ff157816 */ /* 0x000fe20000000015 */
[----:B0-----:R-:W-:-:S05]  /*1770*/  IMAD.WIDE R26, R39, 0x2, R48 ;  /* 0x00000002271a7825 */ /* 0x001fca00078e0230 */
[----:B------:R0:W4:Y:S02]  /*1780*/  @!P2 LDG.E.U16 R60, desc[UR6][R26.64] ;  /* 0x000000061a3ca981 */ /* 0x000124000c1e1500 */
[----:B0-----:R-:W-:-:S05]  /*1790*/  IMAD.WIDE R26, R39, 0x2, R50 ;  /* 0x00000002271a7825 */ /* 0x001fca00078e0232 */
[----:B------:R0:W4:Y:S02]  /*17a0*/  @!P2 LDG.E.U16 R21, desc[UR6][R26.64] ;  /* 0x000000061a15a981 */ /* 0x000124000c1e1500 */
[----:B0-----:R-:W-:Y:S02]  /*17b0*/  IMAD.WIDE R26, R39, 0x2, R52 ;  /* 0x00000002271a7825 */ /* 0x001fe400078e0234 */
[----:B---3--:R0:W-:Y:S04]  /*17c0*/  STS.U16 [R29+UR4+0x100], R23 ;  /* 0x000100171d007988 */ /* 0x0081e80008000404 */
[----:B--2---:R1:W-:Y:S01]  /*17d0*/  STS.U16 [R29+UR4], R25 ;  /* 0x000000191d007988 */ /* 0x0043e20008000404 */
[----:B0-----:R-:W-:Y:S02]  /*17e0*/  PRMT R23, RZ, 0x7610, R23 ;  /* 0x00007610ff177816 */ /* 0x001fe40000000017 */
[----:B-1----:R-:W-:-:S04]  /*17f0*/  PRMT R25, RZ, 0x7610, R25 ;  /* 0x00007610ff197816 */ /* 0x002fc80000000019 */
[----:B------:R0:W2:Y:S02]  /*1800*/  @!P2 LDG.E.U16 R23, desc[UR6][R26.64] ;  /* 0x000000061a17a981 */ /* 0x0000a4000c1e1500 */
[----:B0-----:R-:W-:-:S05]  /*1810*/  IMAD.WIDE R26, R39, 0x2, R54 ;  /* 0x00000002271a7825 */ /* 0x001fca00078e0236 */
[----:B------:R-:W3:Y:S04]  /*1820*/  @!P2 LDG.E.U16 R25, desc[UR6][R26.64] ;  /* 0x000000061a19a981 */ /* 0x000ee8000c1e1500 */
[----:B-----5:R-:W-:Y:S04]  /*1830*/  STS.U16 [R29+UR4+0x200], R19 ;  /* 0x000200131d007988 */ /* 0x020fe80008000404 */
[----:B------:R-:W-:Y:S04]  /*1840*/  STS.U16 [R29+UR4+0x300], R17 ;  /* 0x000300111d007988 */ /* 0x000fe80008000404 */
[----:B------:R-:W-:Y:S04]  /*1850*/  STS.U16 [R29+UR4+0x400], R22 ;  /* 0x000400161d007988 */ /* 0x000fe80008000404 */
[----:B----4-:R-:W-:Y:S04]  /*1860*/  STS.U16 [R29+UR4+0x700], R20 ;  /* 0x000700141d007988 */ /* 0x010fe80008000404 */
[----:B------:R-:W-:Y:S04]  /*1870*/  STS.U16 [R29+UR4+0x500], R18 ;  /* 0x000500121d007988 */ /* 0x000fe80008000404 */
[----:B------:R-:W-:Y:S04]  /*1880*/  STS.U16 [R29+UR4+0x600], R16 ;  /* 0x000600101d007988 */ /* 0x000fe80008000404 */
[----:B------:R-:W-:Y:S04]  /*1890*/  STS.U16 [R29+UR4+0x800], R24 ;  /* 0x000800181d007988 */ /* 0x000fe80008000404 */
[----:B------:R-:W-:Y:S04]  /*18a0*/  STS.U16 [R29+UR4+0xc00], R60 ;  /* 0x000c003c1d007988 */ /* 0x000fe80008000404 */
[----:B------:R-:W-:Y:S04]  /*18b0*/  STS.U16 [R34+UR4+0x900], R61 ;  /* 0x0009003d22007988 */ /* 0x000fe80008000404 */
[----:B------:R-:W-:Y:S04]  /*18c0*/  STS.U16 [R34+UR4+0xd00], R21 ;  /* 0x000d001522007988 */ /* 0x000fe80008000404 */
[----:B------:R-:W-:Y:S04]  /*18d0*/  STS.U16 [R35+UR4+0xa00], R58 ;  /* 0x000a003a23007988 */ /* 0x000fe80008000404 */
[----:B--2---:R-:W-:Y:S04]  /*18e0*/  STS.U16 [R35+UR4+0xe00], R23 ;  /* 0x000e001723007988 */ /* 0x004fe80008000404 */
[----:B------:R-:W-:Y:S04]  /*18f0*/  STS.U16 [R36+UR4+0xb00], R59 ;  /* 0x000b003b24007988 */ /* 0x000fe80008000404 */
[----:B---3--:R-:W-:Y:S01]  /*1900*/  STS.U16 [R36+UR4+0xf00], R25 ;  /* 0x000f001924007988 */ /* 0x008fe20008000404 */
[----:B------:R-:W-:Y:S06]  /*1910*/  BAR.SYNC.DEFER_BLOCKING 0x0 ;  /* 0x0000000000007b1d */ /* 0x000fec0000010000 */
[----:B------:R-:W-:Y:S04]  /*1920*/  LDSM.16.MT88.4 R16, [R11] ;  /* 0x000000000b10783b */ /* 0x000fe80000004200 */
[----:B------:R-:W0:Y:S04]  /*1930*/  LDSM.16.M88.4 R20, [R28+UR4+0x800] ;  /* 0x000800041c14783b */ /* 0x000e280008000200 */
[----:B------:R-:W1:Y:S01]  /*1940*/  LDSM.16.MT88.4 R24, [R11+0x200] ;  /* 0x000200000b18783b */ /* 0x000e620000004200 */
[----:B0-----:R-:W-:Y:S03]  /*1950*/  HMMA.16816.F32 R16, R16, R20, R12 ;  /* 0x000000141010723c */ /* 0x001fe6000000180c */
[----:B------:R-:W-:-:S15]  /*1960*/  LDSM.16.MT88.4 R12, [R11+0x400] ;  /* 0x000400000b0c783b */ /* 0x000fde0000004200 */
[----:B------:R-:W-:-:S06]  /*1970*/  NOP ;  /* 0x0000000000007918 */ /* 0x000fcc0000000000 */
[----:B-1----:R-:W-:Y:S01]  /*1980*/  HMMA.16816.F32 R24, R24, R22, R16 ;  /* 0x000000161818723c */ /* 0x002fe20000001810 */
[----:B------:R-:W0:Y:S04]  /*1990*/  LDSM.16.M88.4 R16, [R37+UR4+0x800] ;  /* 0x000800042510783b */ /* 0x000e280008000200 */
[----:B------:R-:W1:Y:S01]  /*19a0*/  LDSM.16.MT88.4 R20, [R11+0x600] ;  /* 0x000600000b14783b */ /* 0x000e620000004200 */
[----:B------:R-:W-:-:S05]  /*19b0*/  VIADD R38, R38, 0xffffffff ;  /* 0xffffffff26267836 */ /* 0x000fca0000000000 */
[----:B------:R-:W-:Y:S01]  /*19c0*/  ISETP.NE.U32.AND P0, PT, R38, RZ, PT ;  /* 0x000000ff2600720c */ /* 0x000fe20003f05070 */
[----:B------:R-:W-:Y:S01]  /*19d0*/  UIADD3 UR5, UR5, -0x40, URZ ;  /* 0xffffffc005057890 */ /* 0x000fe2000fffe03f */
[----:B------:R-:W-:-:S11]  /*19e0*/  IMAD.WIDE R54, R10, 0x2, R54 ;  /* 0x000000020a367825 */ /* 0x000fd600078e0236 */
[----:B0-----:R-:W-:Y:S01]  /*19f0*/  HMMA.16816.F32 R12, R12, R16, R24 ;  /* 0x000000100c0c723c */ /* 0x001fe20000001818 */
[----:B------:R-:W-:-:S06]  /*1a00*/  IMAD.WIDE R52, R10, 0x2, R52 ;  /* 0x000000020a347825 */ /* 0x000fcc00078e0234 */
[----:B------:R-:W-:-:S04]  /*1a10*/  IMAD.WIDE R26, R10, 0x2, R46 ;  /* 0x000000020a1a7825 */ /* 0x000fc800078e022e */
[----:B------:R-:W-:-:S04]  /*1a20*/  IMAD.WIDE R24, R10, 0x2, R40 ;  /* 0x000000020a187825 */ /* 0x000fc800078e0228 */
[----:B------:R-:W-:-:S04]  /*1a30*/  IMAD.WIDE R50, R10, 0x2, R50 ;  /* 0x000000020a327825 */ /* 0x000fc800078e0232 */
[----:B------:R-:W-:-:S05]  /*1a40*/  IMAD.WIDE R48, R10, 0x2, R48 ;  /* 0x000000020a307825 */ /* 0x000fca00078e0230 */
[----:B-1----:R-:W-:Y:S01]  /*1a50*/  HMMA.16816.F32 R12, R20, R18, R12 ;  /* 0x00000012140c723c */ /* 0x002fe2000000180c */
[----:B------:R-:W-:-:S04]  /*1a60*/  IMAD.WIDE R46, R10, 0x2, R44 ;  /* 0x000000020a2e7825 */ /* 0x000fc800078e022c */
[----:B------:R-:W-:-:S04]  /*1a70*/  IMAD.WIDE R58, R10, 0x2, R42 ;  /* 0x000000020a3a7825 */ /* 0x000fc800078e022a */
[----:B------:R-:W-:Y:S02]  /*1a80*/  IMAD.MOV.U32 R21, RZ, RZ, R27 ;  /* 0x000000ffff157224 */ /* 0x000fe400078e001b */
[----:B------:R-:W-:-:S04]  /*1a90*/  IMAD.WIDE R56, R0, 0x2, R56 ;  /* 0x0000000200387825 */ /* 0x000fc800078e0238 */
[----:B------:R-:W-:Y:S01]  /*1aa0*/  IMAD.MOV.U32 R27, RZ, RZ, R25 ;  /* 0x000000ffff1b7224 */ /* 0x000fe200078e0019 */
[----:B------:R-:W-:Y:S08]  /*1ab0*/  @P0 BRA `(.L_x_1) ;  /* 0xfffffff8001c0947 */ /* 0x000ff0000383ffff */
[----:B------:R-:W-:Y:S02]  /*1ac0*/  F2FP.F16.F32.PACK_AB R14, R15, R14 ;  /* 0x0000000e0f0e723e */ /* 0x000fe400000000ff */
[----:B------:R-:W-:-:S07]  /*1ad0*/  F2FP.F16.F32.PACK_AB R3, R13, R12 ;  /* 0x0000000c0d03723e */ /* 0x000fce00000000ff */
.L_x_0:
[----:B------:R-:W0:Y:S01]  /*1ae0*/  S2R R4, SR_TID.X ;  /* 0x0000000000047919 */ /* 0x000e220000002100 */
[----:B------:R-:W1:Y:S01]  /*1af0*/  S2UR UR5, SR_CgaCtaId ;  /* 0x00000000000579c3 */ /* 0x000e620000008800 */
[----:B------:R-:W-:Y:S01]  /*1b00*/  UMOV UR4, 0x400 ;  /* 0x0000040000047882 */ /* 0x000fe20000000000 */
[----:B------:R-:W-:-:S06]  /*1b10*/  PRMT R6, R3, 0x7610, R6 ;  /* 0x0000761003067816 */ /* 0x000fcc0000000006 */
[----:B------:R-:W-:Y:S01]  /*1b20*/  BAR.SYNC.DEFER_BLOCKING 0x0 ;  /* 0x0000000000007b1d */ /* 0x000fe20000010000 */
[----:B------:R-:W-:Y:S02]  /*1b30*/  PRMT R8, R3, 0x7632, R8 ;  /* 0x0000763203087816 */ /* 0x000fe40000000008 */
[----:B------:R-:W-:Y:S02]  /*1b40*/  PRMT R10, R14, 0x7632, R10 ;  /* 0x000076320e0a7816 */ /* 0x000fe4000000000a */
[----:B------:R-:W-:Y:S01]  /*1b50*/  LOP3.LUT R32, R32, 0x180, RZ, 0xc0, !PT ;  /* 0x0000018020207812 */ /* 0x000fe200078ec0ff */
[----:B------:R-:W-:Y:S02]  /*1b60*/  ULDC.64 UR8, c[0x0][0x228] ;  /* 0x00008a0000087ab9 */ /* 0x000fe40000000a00 */
[----:B------:R-:W-:Y:S01]  /*1b70*/  ISETP.GE.AND P0, PT, R33, UR8, PT ;  /* 0x0000000821007c0c */ /* 0x000fe2000bf06270 */
[----:B------:R-:W-:Y:S01]  /*1b80*/  ULDC UR8, c[0x0][0x248] ;  /* 0x0000920000087ab9 */ /* 0x000fe20000000800 */
[----:B-1----:R-:W-:Y:S01]  /*1b90*/  ULEA UR4, UR5, UR4, 0x18 ;  /* 0x0000000405047291 */ /* 0x002fe2000f8ec03f */
[--C-:B0-----:R-:W-:Y:S01]  /*1ba0*/  LOP3.LUT R31, R31, 0x1c, R4.reuse, 0xf8, !PT ;  /* 0x0000001c1f1f7812 */ /* 0x101fe200078ef804 */
[----:B------:R-:W-:Y:S01]  /*1bb0*/  IMAD.SHL.U32 R5, R4, 0x4, RZ ;  /* 0x0000000404057824 */ /* 0x000fe200078e00ff */
[----:B------:R-:W-:-:S02]  /*1bc0*/  SHF.R.U32.HI R0, RZ, 0x4, R4 ;  /* 0x00000004ff007819 */ /* 0x000fc40000011604 */
[----:B------:R-:W-:Y:S02]  /*1bd0*/  SHF.R.U32.HI R9, RZ, 0x4, R4 ;  /* 0x00000004ff097819 */ /* 0x000fe40000011604 */
[----:B------:R-:W-:Y:S02]  /*1be0*/  LOP3.LUT R31, R31, 0x2, R0, 0xf8, !PT ;  /* 0x000000021f1f7812 */ /* 0x000fe400078ef800 */
[----:B------:R-:W-:Y:S02]  /*1bf0*/  LOP3.LUT R5, R32, 0x7c, R5, 0xf8, !PT ;  /* 0x0000007c20057812 */ /* 0x000fe400078ef805 */
[C---:B------:R-:W-:Y:S01]  /*1c00*/  LOP3.LUT R0, R31.reuse, 0x40, RZ, 0x3c, !PT ;  /* 0x000000401f007812 */ /* 0x040fe200078e3cff */
[----:B------:R-:W-:Y:S01]  /*1c10*/  STS.U16 [R31+UR4], R6 ;  /* 0x000000061f007988 */ /* 0x000fe20008000404 */
[C---:B------:R-:W-:Y:S02]  /*1c20*/  LOP3.LUT R2, R31.reuse, 0x20, RZ, 0x3c, !PT ;  /* 0x000000201f027812 */ /* 0x040fe400078e3cff */
[----:B------:R-:W-:Y:S01]  /*1c30*/  LOP3.LUT R3, R31, 0x60, RZ, 0x3c, !PT ;  /* 0x000000601f037812 */ /* 0x000fe200078e3cff */
[----:B------:R0:W-:Y:S01]  /*1c40*/  STS.U16 [R0+UR4+0x100], R8 ;  /* 0x0001000800007988 */ /* 0x0001e20008000404 */
[----:B------:R-:W-:-:S02]  /*1c50*/  LOP3.LUT R5, R5, 0x60, R4, 0x78, !PT ;  /* 0x0000006005057812 */ /* 0x000fc400078e7804 */
[----:B------:R-:W-:Y:S01]  /*1c60*/  SGXT.U32 R9, R9, 0x3 ;  /* 0x000000030909781a */ /* 0x000fe20000000000 */
[----:B------:R-:W-:Y:S04]  /*1c70*/  STS.U16 [R2+UR4+0x80], R14 ;  /* 0x0000800e02007988 */ /* 0x000fe80008000404 */
[----:B------:R1:W-:Y:S01]  /*1c80*/  STS.U16 [R3+UR4+0x180], R10 ;  /* 0x0001800a03007988 */ /* 0x0003e20008000404 */
[C---:B0-----:R-:W-:Y:S01]  /*1c90*/  LOP3.LUT R0, R30.reuse, R9, RZ, 0xfc, !PT ;  /* 0x000000091e007212 */ /* 0x041fe200078efcff */
[----:B------:R-:W-:Y:S01]  /*1ca0*/  BAR.SYNC.DEFER_BLOCKING 0x0 ;  /* 0x0000000000007b1d */ /* 0x000fe20000010000 */
[----:B------:R-:W-:Y:S02]  /*1cb0*/  LOP3.LUT R30, R30, 0x8, R9, 0xfe, !PT ;  /* 0x000000081e1e7812 */ /* 0x000fe400078efe09 */
[----:B------:R-:W-:-:S02]  /*1cc0*/  ISETP.LT.AND P1, PT, R0, UR9, !P0 ;  /* 0x0000000900007c0c */ /* 0x000fc4000c721270 */
[----:B------:R-:W-:Y:S01]  /*1cd0*/  ISETP.LT.AND P0, PT, R30, UR9, !P0 ;  /* 0x000000091e007c0c */ /* 0x000fe2000c701270 */
[----:B-1----:R-:W-:Y:S02]  /*1ce0*/  IMAD R3, R0, UR8, RZ ;  /* 0x0000000800037c24 */ /* 0x002fe4000f8e02ff */
[----:B------:R-:W-:Y:S01]  /*1cf0*/  IMAD R0, R30, UR8, RZ ;  /* 0x000000081e007c24 */ /* 0x000fe2000f8e02ff */
[----:B------:R0:W1:Y:S01]  /*1d00*/  LDS R7, [R5+UR4] ;  /* 0x0000000405077984 */ /* 0x0000620008000800 */
[----:B------:R-:W-:Y:S02]  /*1d10*/  ULDC UR4, c[0x0][0x244] ;  /* 0x0000910000047ab9 */ /* 0x000fe40000000800 */
[----:B------:R-:W-:Y:S01]  /*1d20*/  IMAD R33, R33, UR4, RZ ;  /* 0x0000000421217c24 */ /* 0x000fe2000f8e02ff */
[----:B------:R-:W-:-:S04]  /*1d30*/  ULDC.64 UR4, c[0x0][0x220] ;  /* 0x0000880000047ab9 */ /* 0x000fc80000000a00 */
[----:B------:R-:W-:-:S04]  /*1d40*/  LEA R4, P2, R33, UR4, 0x1 ;  /* 0x0000000421047c11 */ /* 0x000fc8000f8408ff */
[----:B------:R-:W-:Y:S02]  /*1d50*/  LEA.HI.X.SX32 R33, R33, UR5, 0x1, P2 ;  /* 0x0000000521217c11 */ /* 0x000fe400090f0eff */
[CC--:B------:R-:W-:Y:S02]  /*1d60*/  LEA R2, P2, R3.reuse, R4.reuse, 0x1 ;  /* 0x0000000403027211 */ /* 0x0c0fe400078408ff */
[C---:B------:R-:W-:Y:S02]  /*1d70*/  LEA R4, P3, R0.reuse, R4, 0x1 ;  /* 0x0000000400047211 */ /* 0x040fe400078608ff */
[-C--:B------:R-:W-:Y:S02]  /*1d80*/  LEA.HI.X.SX32 R3, R3, R33.reuse, 0x1, P2 ;  /* 0x0000002103037211 */ /* 0x080fe400010f0eff */
[----:B0-----:R-:W-:-:S03]  /*1d90*/  LEA.HI.X.SX32 R5, R0, R33, 0x1, P3 ;  /* 0x0000002100057211 */ /* 0x001fc600018f0eff */
[----:B-1----:R0:W-:Y:S01]  /*1da0*/  @P1 STG.E.U16 desc[UR6][R2.64], R7 ;  /* 0x0000000702001986 */ /* 0x0021e2000c101506 */
[----:B------:R-:W-:Y:S05]  /*1db0*/  @!P0 EXIT ;  /* 0x000000000000894d */ /* 0x000fea0003800000 */
[----:B0-----:R-:W-:-:S05]  /*1dc0*/  PRMT R2, R7, 0x7632, R2 ;  /* 0x0000763207027816 */ /* 0x001fca0000000002 */
[----:B------:R-:W-:Y:S01]  /*1dd0*/  STG.E.U16 desc[UR6][R4.64], R2 ;  /* 0x0000000204007986 */ /* 0x000fe2000c101506 */
[----:B------:R-:W-:Y:S05]  /*1de0*/  EXIT ;  /* 0x000000000000794d */ /* 0x000fea0003800000 */
.L_x_2:
[----:B------:R-:W-:-:S00]  /*1df0*/  BRA `(.L_x_2) ;  /* 0xfffffffc00fc7947 */ /* 0x000fc0000383ffff */
[----:B------:R-:W-:-:S00]  /*1e00*/  NOP ;  /* 0x0000000000007918 */ /* 0x000fc00000000000 */
[----:B------:R-:W-:-:S00]  /*1e10*/  NOP ;  /* 0x0000000000007918 */ /* 0x000fc00000000000 */
[----:B------:R-:W-:-:S00]  /*1e20*/  NOP ;  /* 0x0000000000007918 */ /* 0x000fc00000000000 */
[----:B------:R-:W-:-:S00]  /*1e30*/  NOP ;  /* 0x0000000000007918 */ /* 0x000fc00000000000 */
[----:B------:R-:W-:-:S00]  /*1e40*/  NOP ;  /* 0x0000000000007918 */ /* 0x000fc00000000000 */
[----:B------:R-:W-:-:S00]  /*1e50*/  NOP ;  /* 0x0000000000007918 */ /* 0x000fc00000000000 */
[----:B------:R-:W-:-:S00]  /*1e60*/  NOP ;  /* 0x0000000000007918 */ /* 0x000fc00000000000 */
[----:B------:R-:W-:-:S00]  /*1e70*/  NOP ;  /* 0x0000000000007918 */ /* 0x000fc00000000000 */
.L_x_3:


//--------------------- .nv.shared.matmul_kernel  --------------------------
	.section	.nv.shared.matmul_kernel,"aw",@nobits
	.sectionflags	@""
	.align	16
	.zero		1024


//--------------------- .nv.shared.reserved.0     --------------------------
	.section	.nv.shared.reserved.0,"aw",@nobits
	.weak		__nv_reservedSMEM_offset_0_alias
	.size		__nv_reservedSMEM_offset_0_alias, 0, 0
	.other		__nv_reservedSMEM_offset_0_alias,@"STO_CUDA_RESERVED_SHARED STV_DEFAULT"
__nv_reservedSMEM_offset_0_alias:
	.zero		0


//--------------------- .nv.constant0.matmul_kernel --------------------------
	.section	.nv.constant0.matmul_kernel,"a",@progbits
	.sectionflags	@""
	.align	4
.nv.constant0.matmul_kernel:
	.zero		608


//--------------------- SYMBOLS --------------------------

	.type		.nv.reservedSmem.offset0,@object
	.size		.nv.reservedSmem.offset0,0x4
